//
// Generated by NVIDIA NVVM Compiler
//
// Compiler Build ID: CL-36424714
// Cuda compilation tools, release 13.0, V13.0.88
// Based on NVVM 20.0.0
//

.version 9.0
.target sm_100
.address_size 64

	// .globl	_Z20compute_julia_pixelsPhii
.extern .func  (.param .b32 func_retval0) vprintf
(
	.param .b64 vprintf_param_0,
	.param .b64 vprintf_param_1
)
;
.func  (.param .b64 func_retval0) __internal_accurate_pow
(
	.param .b64 __internal_accurate_pow_param_0,
	.param .b64 __internal_accurate_pow_param_1
)
;
.global .align 1 .b8 $str[54] = {73, 110, 118, 97, 108, 105, 100, 32, 40, 37, 100, 44, 37, 100, 41, 32, 112, 105, 120, 101, 108, 32, 99, 111, 111, 114, 100, 105, 110, 97, 116, 101, 115, 32, 105, 110, 32, 97, 32, 37, 100, 32, 120, 32, 37, 100, 32, 105, 109, 97, 103, 101, 10};

.visible .entry _Z20compute_julia_pixelsPhii(
	.param .u64 .ptr .align 1 _Z20compute_julia_pixelsPhii_param_0,
	.param .u32 _Z20compute_julia_pixelsPhii_param_1,
	.param .u32 _Z20compute_julia_pixelsPhii_param_2
)
{
	.local .align 16 .b8 	__local_depot0[16];
	.reg .b64 	%SP;
	.reg .b64 	%SPL;
	.reg .pred 	%p<49>;
	.reg .b16 	%rs<11>;
	.reg .b32 	%r<79>;
	.reg .b32 	%f<31>;
	.reg .b64 	%rd<9>;
	.reg .b64 	%fd<59>;

	mov.u64 	%SPL, __local_depot0;
	cvta.local.u64 	%SP, %SPL;
	ld.param.u64 	%rd1, [_Z20compute_julia_pixelsPhii_param_0];
	ld.param.u32 	%r17, [_Z20compute_julia_pixelsPhii_param_1];
	ld.param.u32 	%r19, [_Z20compute_julia_pixelsPhii_param_2];
	mov.u32 	%r20, %ctaid.x;
	mov.u32 	%r21, %ntid.x;
	mov.u32 	%r22, %tid.x;
	mad.lo.s32 	%r1, %r20, %r21, %r22;
	mov.u32 	%r23, %ctaid.y;
	mov.u32 	%r24, %ntid.y;
	mov.u32 	%r25, %tid.y;
	mad.lo.s32 	%r26, %r23, %r24, %r25;
	setp.ge.s32 	%p1, %r1, %r17;
	setp.ge.s32 	%p2, %r26, %r19;
	or.pred  	%p3, %p1, %p2;
	@%p3 bra 	$L__BB0_28;
	setp.gt.s32 	%p4, %r1, -1;
	@%p4 bra 	$L__BB0_3;
	add.u64 	%rd2, %SP, 0;
	add.u64 	%rd3, %SPL, 0;
	st.local.v4.u32 	[%rd3], {%r1, %r26, %r17, %r19};
	mov.u64 	%rd4, $str;
	cvta.global.u64 	%rd5, %rd4;
	{ // callseq 3, 0
	.param .b64 param0;
	st.param.b64 	[param0], %rd5;
	.param .b64 param1;
	st.param.b64 	[param1], %rd2;
	.param .b32 retval0;
	call.uni (retval0), 
	vprintf, 
	(
	param0, 
	param1
	);
	ld.param.b32 	%r73, [retval0];
	} // callseq 3
	bra.uni 	$L__BB0_27;
$L__BB0_3:
	cvt.rn.f32.u32 	%f14, %r26;
	mul.f32 	%f15, %f14, 0f3FE66666;
	cvt.rn.f32.u32 	%f16, %r19;
	div.rn.f32 	%f17, %f15, %f16;
	add.f32 	%f30, %f17, 0fBF666666;
	cvt.rn.f32.u32 	%f18, %r1;
	mul.f32 	%f19, %f18, 0f404CCCCD;
	cvt.rn.f32.s32 	%f20, %r17;
	div.rn.f32 	%f21, %f19, %f20;
	add.f32 	%f29, %f21, 0fBFCCCCCD;
	mul.f32 	%f28, %f29, %f29;
	mul.f32 	%f27, %f30, %f30;
	add.f32 	%f22, %f27, %f28;
	setp.geu.f32 	%p5, %f22, 0f40800000;
	mov.b32 	%r78, 300;
	@%p5 bra 	$L__BB0_6;
	mov.b32 	%r77, 300;
$L__BB0_5:
	sub.f32 	%f23, %f28, %f27;
	add.f32 	%f9, %f23, 0fBF4A3D71;
	add.f32 	%f24, %f29, %f29;
	fma.rn.f32 	%f30, %f30, %f24, 0f3E19999A;
	add.s32 	%r78, %r77, -1;
	mul.f32 	%f28, %f9, %f9;
	mul.f32 	%f27, %f30, %f30;
	add.f32 	%f25, %f27, %f28;
	setp.lt.f32 	%p6, %f25, 0f40800000;
	setp.gt.u32 	%p7, %r77, 1;
	and.pred  	%p8, %p6, %p7;
	mov.u32 	%r77, %r78;
	mov.f32 	%f29, %f9;
	@%p8 bra 	$L__BB0_5;
$L__BB0_6:
	cvt.rn.f32.s32 	%f26, %r78;
	div.rn.f32 	%f13, %f26, 0f43960000;
	setp.eq.s32 	%p9, %r78, 0;
	mov.f64 	%fd52, 0d4069000000000000;
	@%p9 bra 	$L__BB0_13;
	cvt.f64.f32 	%fd1, %f13;
	{
	.reg .b32 %temp; 
	mov.b64 	{%temp, %r6}, %fd1;
	}
	mov.f64 	%fd29, 0d3FF999999999999A;
	{
	.reg .b32 %temp; 
	mov.b64 	{%temp, %r7}, %fd29;
	}
	and.b32  	%r8, %r7, 2146435072;
	abs.f64 	%fd2, %fd1;
	setp.neu.f32 	%p10, %f13, 0f00000000;
	@%p10 bra 	$L__BB0_9;
	setp.eq.s32 	%p12, %r8, 1126170624;
	selp.b32 	%r29, %r6, 0, %p12;
	setp.lt.s32 	%p13, %r7, 0;
	or.b32  	%r30, %r29, 2146435072;
	selp.b32 	%r31, %r30, %r29, %p13;
	mov.b32 	%r32, 0;
	mov.b64 	%fd51, {%r32, %r31};
	bra.uni 	$L__BB0_10;
$L__BB0_9:
	setp.lt.s32 	%p11, %r6, 0;
	{ // callseq 0, 0
	.param .b64 param0;
	st.param.f64 	[param0], %fd2;
	.param .b64 param1;
	st.param.f64 	[param1], 0d3FF999999999999A;
	.param .b64 retval0;
	call.uni (retval0), 
	__internal_accurate_pow, 
	(
	param0, 
	param1
	);
	ld.param.f64 	%fd30, [retval0];
	} // callseq 0
	selp.f64 	%fd51, 0dFFF8000000000000, %fd30, %p11;
$L__BB0_10:
	add.f64 	%fd32, %fd1, 0d3FF999999999999A;
	{
	.reg .b32 %temp; 
	mov.b64 	{%temp, %r33}, %fd32;
	}
	and.b32  	%r34, %r33, 2146435072;
	setp.ne.s32 	%p14, %r34, 2146435072;
	setp.neu.f64 	%p15, %fd2, 0d7FF0000000000000;
	or.pred  	%p16, %p15, %p14;
	@%p16 bra 	$L__BB0_12;
	setp.lt.s32 	%p17, %r6, 0;
	setp.eq.s32 	%p18, %r8, 1126170624;
	setp.lt.s32 	%p19, %r7, 0;
	selp.b32 	%r36, 0, 2146435072, %p19;
	and.b32  	%r37, %r7, 2147483647;
	setp.ne.s32 	%p20, %r37, 1071644672;
	or.b32  	%r38, %r36, -2147483648;
	selp.b32 	%r39, %r38, %r36, %p20;
	selp.b32 	%r40, %r39, %r36, %p18;
	selp.b32 	%r41, %r40, %r36, %p17;
	mov.b32 	%r42, 0;
	mov.b64 	%fd51, {%r42, %r41};
$L__BB0_12:
	setp.eq.f32 	%p21, %f13, 0f3F800000;
	mul.f64 	%fd33, %fd51, 0dC07F400000000000;
	selp.f64 	%fd52, 0dC07F400000000000, %fd33, %p21;
$L__BB0_13:
	setp.eq.s32 	%p22, %r78, 0;
	cvt.rzi.u32.f64 	%r9, %fd52;
	mov.f64 	%fd55, 0d4059000000000000;
	@%p22 bra 	$L__BB0_20;
	cvt.f64.f32 	%fd10, %f13;
	{
	.reg .b32 %temp; 
	mov.b64 	{%temp, %r10}, %fd10;
	}
	mov.f64 	%fd35, 0d3FD3333333333333;
	{
	.reg .b32 %temp; 
	mov.b64 	{%temp, %r11}, %fd35;
	}
	and.b32  	%r12, %r11, 2146435072;
	abs.f64 	%fd11, %fd10;
	setp.neu.f32 	%p23, %f13, 0f00000000;
	@%p23 bra 	$L__BB0_16;
	setp.eq.s32 	%p25, %r12, 1127219200;
	selp.b32 	%r43, %r10, 0, %p25;
	setp.lt.s32 	%p26, %r11, 0;
	or.b32  	%r44, %r43, 2146435072;
	selp.b32 	%r45, %r44, %r43, %p26;
	mov.b32 	%r46, 0;
	mov.b64 	%fd54, {%r46, %r45};
	bra.uni 	$L__BB0_17;
$L__BB0_16:
	setp.lt.s32 	%p24, %r10, 0;
	{ // callseq 1, 0
	.param .b64 param0;
	st.param.f64 	[param0], %fd11;
	.param .b64 param1;
	st.param.f64 	[param1], 0d3FD3333333333333;
	.param .b64 retval0;
	call.uni (retval0), 
	__internal_accurate_pow, 
	(
	param0, 
	param1
	);
	ld.param.f64 	%fd36, [retval0];
	} // callseq 1
	selp.f64 	%fd54, 0dFFF8000000000000, %fd36, %p24;
$L__BB0_17:
	add.f64 	%fd38, %fd10, 0d3FD3333333333333;
	{
	.reg .b32 %temp; 
	mov.b64 	{%temp, %r47}, %fd38;
	}
	and.b32  	%r48, %r47, 2146435072;
	setp.ne.s32 	%p27, %r48, 2146435072;
	setp.neu.f64 	%p28, %fd11, 0d7FF0000000000000;
	or.pred  	%p29, %p28, %p27;
	@%p29 bra 	$L__BB0_19;
	setp.lt.s32 	%p30, %r10, 0;
	setp.eq.s32 	%p31, %r12, 1127219200;
	setp.lt.s32 	%p32, %r11, 0;
	selp.b32 	%r50, 0, 2146435072, %p32;
	and.b32  	%r51, %r11, 2147483647;
	setp.ne.s32 	%p33, %r51, 1071644672;
	or.b32  	%r52, %r50, -2147483648;
	selp.b32 	%r53, %r52, %r50, %p33;
	selp.b32 	%r54, %r53, %r50, %p31;
	selp.b32 	%r55, %r54, %r50, %p30;
	mov.b32 	%r56, 0;
	mov.b64 	%fd54, {%r56, %r55};
$L__BB0_19:
	setp.eq.f32 	%p34, %f13, 0f3F800000;
	mul.f64 	%fd39, %fd54, 0dC06FE00000000000;
	selp.f64 	%fd55, 0dC06FE00000000000, %fd39, %p34;
$L__BB0_20:
	setp.eq.s32 	%p35, %r78, 0;
	cvt.rzi.u32.f64 	%r13, %fd55;
	mov.f64 	%fd58, 0d4059000000000000;
	@%p35 bra 	$L__BB0_26;
	cvt.f64.f32 	%fd19, %f13;
	{
	.reg .b32 %temp; 
	mov.b64 	{%temp, %r14}, %fd19;
	}
	mov.f64 	%fd41, 0d4008000000000000;
	{
	.reg .b32 %temp; 
	mov.b64 	{%temp, %r57}, %fd41;
	}
	and.b32  	%r16, %r57, 2146435072;
	setp.eq.s32 	%p36, %r16, 1073741824;
	abs.f64 	%fd20, %fd19;
	{ // callseq 2, 0
	.param .b64 param0;
	st.param.f64 	[param0], %fd20;
	.param .b64 param1;
	st.param.f64 	[param1], 0d4008000000000000;
	.param .b64 retval0;
	call.uni (retval0), 
	__internal_accurate_pow, 
	(
	param0, 
	param1
	);
	ld.param.f64 	%fd42, [retval0];
	} // callseq 2
	setp.lt.s32 	%p37, %r14, 0;
	neg.f64 	%fd44, %fd42;
	selp.f64 	%fd45, %fd44, %fd42, %p36;
	selp.f64 	%fd57, %fd45, %fd42, %p37;
	setp.neu.f32 	%p38, %f13, 0f00000000;
	@%p38 bra 	$L__BB0_23;
	setp.eq.s32 	%p39, %r16, 1073741824;
	selp.b32 	%r58, %r14, 0, %p39;
	setp.lt.s32 	%p40, %r57, 0;
	or.b32  	%r59, %r58, 2146435072;
	selp.b32 	%r60, %r59, %r58, %p40;
	mov.b32 	%r61, 0;
	mov.b64 	%fd57, {%r61, %r60};
$L__BB0_23:
	add.f64 	%fd46, %fd19, 0d4008000000000000;
	{
	.reg .b32 %temp; 
	mov.b64 	{%temp, %r62}, %fd46;
	}
	and.b32  	%r63, %r62, 2146435072;
	setp.ne.s32 	%p41, %r63, 2146435072;
	setp.neu.f64 	%p42, %fd20, 0d7FF0000000000000;
	or.pred  	%p43, %p42, %p41;
	@%p43 bra 	$L__BB0_25;
	setp.lt.s32 	%p44, %r14, 0;
	setp.eq.s32 	%p45, %r16, 1073741824;
	setp.lt.s32 	%p46, %r57, 0;
	selp.b32 	%r65, 0, 2146435072, %p46;
	and.b32  	%r66, %r57, 2147483647;
	setp.ne.s32 	%p47, %r66, 1071644672;
	or.b32  	%r67, %r65, -2147483648;
	selp.b32 	%r68, %r67, %r65, %p47;
	selp.b32 	%r69, %r68, %r65, %p45;
	selp.b32 	%r70, %r69, %r65, %p44;
	mov.b32 	%r71, 0;
	mov.b64 	%fd57, {%r71, %r70};
$L__BB0_25:
	setp.eq.f32 	%p48, %f13, 0f3F800000;
	mul.f64 	%fd47, %fd57, 0d406FE00000000000;
	mov.f64 	%fd48, 0d406FE00000000000;
	sub.f64 	%fd49, %fd48, %fd47;
	selp.f64 	%fd58, 0d0000000000000000, %fd49, %p48;
$L__BB0_26:
	cvt.rzi.u32.f64 	%r72, %fd58;
	cvt.u16.u32 	%rs8, %r72;
	cvt.u16.u32 	%rs10, %r9;
	cvt.u16.u32 	%rs9, %r13;
$L__BB0_27:
	mad.lo.s32 	%r75, %r17, %r26, %r1;
	mul.lo.s32 	%r76, %r75, 3;
	cvt.s64.s32 	%rd6, %r76;
	cvta.to.global.u64 	%rd7, %rd1;
	add.s64 	%rd8, %rd7, %rd6;
	st.global.u8 	[%rd8], %rs10;
	st.global.u8 	[%rd8+1], %rs9;
	st.global.u8 	[%rd8+2], %rs8;
$L__BB0_28:
	ret;

}
.func  (.param .b64 func_retval0) __internal_accurate_pow(
	.param .b64 __internal_accurate_pow_param_0,
	.param .b64 __internal_accurate_pow_param_1
)
{
	.reg .pred 	%p<8>;
	.reg .b32 	%r<49>;
	.reg .b32 	%f<3>;
	.reg .b64 	%fd<109>;

	ld.param.f64 	%fd10, [__internal_accurate_pow_param_0];
	ld.param.f64 	%fd11, [__internal_accurate_pow_param_1];
	{
	.reg .b32 %temp; 
	mov.b64 	{%temp, %r46}, %fd10;
	}
	{
	.reg .b32 %temp; 
	mov.b64 	{%r45, %temp}, %fd10;
	}
	shr.u32 	%r47, %r46, 20;
	setp.gt.u32 	%p1, %r46, 1048575;
	@%p1 bra 	$L__BB1_2;
	mul.f64 	%fd12, %fd10, 0d4350000000000000;
	{
	.reg .b32 %temp; 
	mov.b64 	{%temp, %r46}, %fd12;
	}
	{
	.reg .b32 %temp; 
	mov.b64 	{%r45, %temp}, %fd12;
	}
	shr.u32 	%r16, %r46, 20;
	add.s32 	%r47, %r16, -54;
$L__BB1_2:
	add.s32 	%r48, %r47, -1023;
	and.b32  	%r17, %r46, -2146435073;
	or.b32  	%r18, %r17, 1072693248;
	mov.b64 	%fd107, {%r45, %r18};
	setp.lt.u32 	%p2, %r18, 1073127583;
	@%p2 bra 	$L__BB1_4;
	{
	.reg .b32 %temp; 
	mov.b64 	{%r19, %temp}, %fd107;
	}
	{
	.reg .b32 %temp; 
	mov.b64 	{%temp, %r20}, %fd107;
	}
	add.s32 	%r21, %r20, -1048576;
	mov.b64 	%fd107, {%r19, %r21};
	add.s32 	%r48, %r47, -1022;
$L__BB1_4:
	add.f64 	%fd13, %fd107, 0dBFF0000000000000;
	add.f64 	%fd14, %fd107, 0d3FF0000000000000;
	rcp.approx.ftz.f64 	%fd15, %fd14;
	neg.f64 	%fd16, %fd14;
	fma.rn.f64 	%fd17, %fd16, %fd15, 0d3FF0000000000000;
	fma.rn.f64 	%fd18, %fd17, %fd17, %fd17;
	fma.rn.f64 	%fd19, %fd18, %fd15, %fd15;
	mul.f64 	%fd20, %fd13, %fd19;
	fma.rn.f64 	%fd21, %fd13, %fd19, %fd20;
	mul.f64 	%fd22, %fd21, %fd21;
	fma.rn.f64 	%fd23, %fd22, 0d3EB0F5FF7D2CAFE2, 0d3ED0F5D241AD3B5A;
	fma.rn.f64 	%fd24, %fd23, %fd22, 0d3EF3B20A75488A3F;
	fma.rn.f64 	%fd25, %fd24, %fd22, 0d3F1745CDE4FAECD5;
	fma.rn.f64 	%fd26, %fd25, %fd22, 0d3F3C71C7258A578B;
	fma.rn.f64 	%fd27, %fd26, %fd22, 0d3F6249249242B910;
	fma.rn.f64 	%fd28, %fd27, %fd22, 0d3F89999999999DFB;
	sub.f64 	%fd29, %fd13, %fd21;
	add.f64 	%fd30, %fd29, %fd29;
	neg.f64 	%fd31, %fd21;
	fma.rn.f64 	%fd32, %fd31, %fd13, %fd30;
	mul.f64 	%fd33, %fd19, %fd32;
	fma.rn.f64 	%fd34, %fd22, %fd28, 0d3FB5555555555555;
	mov.f64 	%fd35, 0d3FB5555555555555;
	sub.f64 	%fd36, %fd35, %fd34;
	fma.rn.f64 	%fd37, %fd22, %fd28, %fd36;
	add.f64 	%fd38, %fd37, 0dBC46A4CB00B9E7B0;
	add.f64 	%fd39, %fd34, %fd38;
	sub.f64 	%fd40, %fd34, %fd39;
	add.f64 	%fd41, %fd38, %fd40;
	mul.rn.f64 	%fd42, %fd21, %fd21;
	neg.f64 	%fd43, %fd42;
	fma.rn.f64 	%fd44, %fd21, %fd21, %fd43;
	{
	.reg .b32 %temp; 
	mov.b64 	{%r22, %temp}, %fd33;
	}
	{
	.reg .b32 %temp; 
	mov.b64 	{%temp, %r23}, %fd33;
	}
	add.s32 	%r24, %r23, 1048576;
	mov.b64 	%fd45, {%r22, %r24};
	fma.rn.f64 	%fd46, %fd21, %fd45, %fd44;
	mul.rn.f64 	%fd47, %fd42, %fd21;
	neg.f64 	%fd48, %fd47;
	fma.rn.f64 	%fd49, %fd42, %fd21, %fd48;
	fma.rn.f64 	%fd50, %fd42, %fd33, %fd49;
	fma.rn.f64 	%fd51, %fd46, %fd21, %fd50;
	mul.rn.f64 	%fd52, %fd39, %fd47;
	neg.f64 	%fd53, %fd52;
	fma.rn.f64 	%fd54, %fd39, %fd47, %fd53;
	fma.rn.f64 	%fd55, %fd39, %fd51, %fd54;
	fma.rn.f64 	%fd56, %fd41, %fd47, %fd55;
	add.f64 	%fd57, %fd52, %fd56;
	sub.f64 	%fd58, %fd52, %fd57;
	add.f64 	%fd59, %fd56, %fd58;
	add.f64 	%fd60, %fd21, %fd57;
	sub.f64 	%fd61, %fd21, %fd60;
	add.f64 	%fd62, %fd57, %fd61;
	add.f64 	%fd63, %fd59, %fd62;
	add.f64 	%fd64, %fd33, %fd63;
	add.f64 	%fd65, %fd60, %fd64;
	sub.f64 	%fd66, %fd60, %fd65;
	add.f64 	%fd67, %fd64, %fd66;
	xor.b32  	%r25, %r48, -2147483648;
	mov.b32 	%r26, 1127219200;
	mov.b64 	%fd68, {%r25, %r26};
	mov.b32 	%r27, -2147483648;
	mov.b64 	%fd69, {%r27, %r26};
	sub.f64 	%fd70, %fd68, %fd69;
	fma.rn.f64 	%fd71, %fd70, 0d3FE62E42FEFA39EF, %fd65;
	fma.rn.f64 	%fd72, %fd70, 0dBFE62E42FEFA39EF, %fd71;
	sub.f64 	%fd73, %fd72, %fd65;
	sub.f64 	%fd74, %fd67, %fd73;
	fma.rn.f64 	%fd75, %fd70, 0d3C7ABC9E3B39803F, %fd74;
	add.f64 	%fd76, %fd71, %fd75;
	sub.f64 	%fd77, %fd71, %fd76;
	add.f64 	%fd78, %fd75, %fd77;
	{
	.reg .b32 %temp; 
	mov.b64 	{%temp, %r28}, %fd11;
	}
	{
	.reg .b32 %temp; 
	mov.b64 	{%r29, %temp}, %fd11;
	}
	shl.b32 	%r30, %r28, 1;
	setp.gt.u32 	%p3, %r30, -33554433;
	and.b32  	%r31, %r28, -15728641;
	selp.b32 	%r32, %r31, %r28, %p3;
	mov.b64 	%fd79, {%r29, %r32};
	mul.rn.f64 	%fd80, %fd76, %fd79;
	neg.f64 	%fd81, %fd80;
	fma.rn.f64 	%fd82, %fd76, %fd79, %fd81;
	fma.rn.f64 	%fd83, %fd78, %fd79, %fd82;
	add.f64 	%fd4, %fd80, %fd83;
	sub.f64 	%fd84, %fd80, %fd4;
	add.f64 	%fd5, %fd83, %fd84;
	fma.rn.f64 	%fd85, %fd4, 0d3FF71547652B82FE, 0d4338000000000000;
	{
	.reg .b32 %temp; 
	mov.b64 	{%r13, %temp}, %fd85;
	}
	mov.f64 	%fd86, 0dC338000000000000;
	add.rn.f64 	%fd87, %fd85, %fd86;
	fma.rn.f64 	%fd88, %fd87, 0dBFE62E42FEFA39EF, %fd4;
	fma.rn.f64 	%fd89, %fd87, 0dBC7ABC9E3B39803F, %fd88;
	fma.rn.f64 	%fd90, %fd89, 0d3E5ADE1569CE2BDF, 0d3E928AF3FCA213EA;
	fma.rn.f64 	%fd91, %fd90, %fd89, 0d3EC71DEE62401315;
	fma.rn.f64 	%fd92, %fd91, %fd89, 0d3EFA01997C89EB71;
	fma.rn.f64 	%fd93, %fd92, %fd89, 0d3F2A01A014761F65;
	fma.rn.f64 	%fd94, %fd93, %fd89, 0d3F56C16C1852B7AF;
	fma.rn.f64 	%fd95, %fd94, %fd89, 0d3F81111111122322;
	fma.rn.f64 	%fd96, %fd95, %fd89, 0d3FA55555555502A1;
	fma.rn.f64 	%fd97, %fd96, %fd89, 0d3FC5555555555511;
	fma.rn.f64 	%fd98, %fd97, %fd89, 0d3FE000000000000B;
	fma.rn.f64 	%fd99, %fd98, %fd89, 0d3FF0000000000000;
	fma.rn.f64 	%fd100, %fd99, %fd89, 0d3FF0000000000000;
	{
	.reg .b32 %temp; 
	mov.b64 	{%r14, %temp}, %fd100;
	}
	{
	.reg .b32 %temp; 
	mov.b64 	{%temp, %r15}, %fd100;
	}
	shl.b32 	%r33, %r13, 20;
	add.s32 	%r34, %r33, %r15;
	mov.b64 	%fd108, {%r14, %r34};
	{
	.reg .b32 %temp; 
	mov.b64 	{%temp, %r35}, %fd4;
	}
	mov.b32 	%f2, %r35;
	abs.f32 	%f1, %f2;
	setp.lt.f32 	%p4, %f1, 0f4086232B;
	@%p4 bra 	$L__BB1_7;
	setp.lt.f64 	%p5, %fd4, 0d0000000000000000;
	add.f64 	%fd101, %fd4, 0d7FF0000000000000;
	selp.f64 	%fd108, 0d0000000000000000, %fd101, %p5;
	setp.geu.f32 	%p6, %f1, 0f40874800;
	@%p6 bra 	$L__BB1_7;
	shr.u32 	%r36, %r13, 31;
	add.s32 	%r37, %r13, %r36;
	shr.s32 	%r38, %r37, 1;
	shl.b32 	%r39, %r38, 20;
	add.s32 	%r40, %r15, %r39;
	mov.b64 	%fd102, {%r14, %r40};
	sub.s32 	%r41, %r13, %r38;
	shl.b32 	%r42, %r41, 20;
	add.s32 	%r43, %r42, 1072693248;
	mov.b32 	%r44, 0;
	mov.b64 	%fd103, {%r44, %r43};
	mul.f64 	%fd108, %fd103, %fd102;
$L__BB1_7:
	abs.f64 	%fd104, %fd108;
	setp.eq.f64 	%p7, %fd104, 0d7FF0000000000000;
	fma.rn.f64 	%fd105, %fd108, %fd5, %fd108;
	selp.f64 	%fd106, %fd108, %fd105, %p7;
	st.param.f64 	[func_retval0], %fd106;
	ret;

}


// ===== COMPILED SASS (sm_100) =====

	.target	sm_100

	.elftype	@"ET_EXEC"


//--------------------- .note.nv.tkinfo           --------------------------
	.section	.note.nv.tkinfo,"",@"SHT_NOTE"
	.sectionflags	@"SHF_NOTE_NV_TKINFO"
	.tkinfo
        /*0018*/ 	.word	0x00000002
        /*0030*/ 	.string	""
        /*0030*/ 	.string	"ptxas"
        /*0030*/ 	.string	"Cuda compilation tools, release 13.0, V13.0.88"
        /*0030*/ 	.string	"Build cuda_13.0.r13.0/compiler.36424714_0"
        /*0030*/ 	.string	"-arch sm_100 -m 64 "



//--------------------- .note.nv.cuinfo           --------------------------
	.section	.note.nv.cuinfo,"",@"SHT_NOTE"
	.sectionflags	@"SHF_NOTE_NV_CUINFO"
        /*0018*/ 	.short	0x0002
        /*001a*/ 	.short	0x0064
        /*001c*/ 	.short	0x0082
	.zero		2


//--------------------- .nv.info                  --------------------------
	.section	.nv.info,"",@"SHT_CUDA_INFO"
	.align	4


	//----- nvinfo : EIATTR_REGCOUNT
	.align		4
        /*0000*/ 	.byte	0x04, 0x2f
        /*0002*/ 	.short	(.L_2 - .L_1)
	.align		4
.L_1:
        /*0004*/ 	.word	index@(_Z20compute_julia_pixelsPhii)
        /*0008*/ 	.word	0x0000001f


	//----- nvinfo : EIATTR_FRAME_SIZE
	.align		4
.L_2:
        /*000c*/ 	.byte	0x04, 0x11
        /*000e*/ 	.short	(.L_4 - .L_3)
	.align		4
.L_3:
        /*0010*/ 	.word	index@($_Z20compute_julia_pixelsPhii$__internal_accurate_pow)
        /*0014*/ 	.word	0x00000010


	//----- nvinfo : EIATTR_FRAME_SIZE
	.align		4
.L_4:
        /*0018*/ 	.byte	0x04, 0x11
        /*001a*/ 	.short	(.L_6 - .L_5)
	.align		4
.L_5:
        /*001c*/ 	.word	index@($__internal_0_$__cuda_sm3x_div_rn_noftz_f32_slowpath)
        /*0020*/ 	.word	0x00000010


	//----- nvinfo : EIATTR_FRAME_SIZE
	.align		4
.L_6:
        /*0024*/ 	.byte	0x04, 0x11
        /*0026*/ 	.short	(.L_8 - .L_7)
	.align		4
.L_7:
        /*0028*/ 	.word	index@(_Z20compute_julia_pixelsPhii)
        /*002c*/ 	.word	0x00000010


	//----- nvinfo : EIATTR_MIN_STACK_SIZE
	.align		4
.L_8:
        /*0030*/ 	.byte	0x04, 0x12
        /*0032*/ 	.short	(.L_10 - .L_9)
	.align		4
.L_9:
        /*0034*/ 	.word	index@(_Z20compute_julia_pixelsPhii)
        /*0038*/ 	.word	0x00000010
.L_10:


//--------------------- .nv.compat                --------------------------
	.section	.nv.compat,"",@"SHT_CUDA_COMPAT_INFO"
	.align	4
        /*0000*/ 	.byte	0x02, 0x09, 0x00, 0x00, 0x02, 0x02, 0x01, 0x00, 0x02, 0x05, 0x05, 0x00, 0x03, 0x07, 0x01, 0x01
        /*0010*/ 	.byte	0x02, 0x03, 0x00, 0x00, 0x02, 0x06, 0x01, 0x00, 0x04, 0x0b, 0x08, 0x00, 0x01, 0x00, 0x00, 0x00
        /*0020*/ 	.byte	0x00, 0x00, 0x00, 0x00


//--------------------- .nv.info._Z20compute_julia_pixelsPhii --------------------------
	.section	.nv.info._Z20compute_julia_pixelsPhii,"",@"SHT_CUDA_INFO"
	.sectionflags	@""
	.align	4


	//----- nvinfo : EIATTR_CUDA_API_VERSION
	.align		4
        /*0000*/ 	.byte	0x04, 0x37
        /*0002*/ 	.short	(.L_12 - .L_11)
.L_11:
        /*0004*/ 	.word	0x00000082


	//----- nvinfo : EIATTR_KPARAM_INFO
	.align		4
.L_12:
        /*0008*/ 	.byte	0x04, 0x17
        /*000a*/ 	.short	(.L_14 - .L_13)
.L_13:
        /*000c*/ 	.word	0x00000000
        /*0010*/ 	.short	0x0002
        /*0012*/ 	.short	0x000c
        /*0014*/ 	.byte	0x00, 0xf0, 0x11, 0x00


	//----- nvinfo : EIATTR_KPARAM_INFO
	.align		4
.L_14:
        /*0018*/ 	.byte	0x04, 0x17
        /*001a*/ 	.short	(.L_16 - .L_15)
.L_15:
        /*001c*/ 	.word	0x00000000
        /*0020*/ 	.short	0x0001
        /*0022*/ 	.short	0x0008
        /*0024*/ 	.byte	0x00, 0xf0, 0x11, 0x00


	//----- nvinfo : EIATTR_KPARAM_INFO
	.align		4
.L_16:
        /*0028*/ 	.byte	0x04, 0x17
        /*002a*/ 	.short	(.L_18 - .L_17)
.L_17:
        /*002c*/ 	.word	0x00000000
        /*0030*/ 	.short	0x0000
        /*0032*/ 	.short	0x0000
        /*0034*/ 	.byte	0x00, 0xf5, 0x21, 0x00


	//----- nvinfo : EIATTR_SPARSE_MMA_MASK
	.align		4
.L_18:
        /*0038*/ 	.byte	0x03, 0x50
        /*003a*/ 	.short	0x0000


	//----- nvinfo : EIATTR_MAXREG_COUNT
	.align		4
        /*003c*/ 	.byte	0x03, 0x1b
        /*003e*/ 	.short	0x00ff


	//----- nvinfo : EIATTR_EXTERNS
	.align		4
        /*0040*/ 	.byte	0x04, 0x0f
        /*0042*/ 	.short	(.L_20 - .L_19)


	//   ....[0]....
	.align		4
.L_19:
        /*0044*/ 	.word	index@(vprintf)


	//----- nvinfo : EIATTR_MERCURY_ISA_VERSION
	.align		4
.L_20:
        /*0048*/ 	.byte	0x03, 0x5f
        /*004a*/ 	.short	0x0101


	//----- nvinfo : EIATTR_VRC_CTA_INIT_COUNT
	.align		4
        /*004c*/ 	.byte	0x02, 0x4a
	.zero		1
	.zero		1


	//----- nvinfo : EIATTR_SYSCALL_OFFSETS
	.align		4
        /*0050*/ 	.byte	0x04, 0x46
        /*0052*/ 	.short	(.L_22 - .L_21)


	//   ....[0]....
.L_21:
        /*0054*/ 	.word	0x000001d0


	//----- nvinfo : EIATTR_EXIT_INSTR_OFFSETS
	.align		4
.L_22:
        /*0058*/ 	.byte	0x04, 0x1c
        /*005a*/ 	.short	(.L_24 - .L_23)


	//   ....[0]....
.L_23:
        /*005c*/ 	.word	0x00000110


	//   ....[1]....
        /*0060*/ 	.word	0x00000dc0


	//----- nvinfo : EIATTR_CRS_STACK_SIZE
	.align		4
.L_24:
        /*0064*/ 	.byte	0x04, 0x1e
        /*0066*/ 	.short	(.L_26 - .L_25)
.L_25:
        /*0068*/ 	.word	0x00000000


	//----- nvinfo : EIATTR_CBANK_PARAM_SIZE
	.align		4
.L_26:
        /*006c*/ 	.byte	0x03, 0x19
        /*006e*/ 	.short	0x0010


	//----- nvinfo : EIATTR_PARAM_CBANK
	.align		4
        /*0070*/ 	.byte	0x04, 0x0a
        /*0072*/ 	.short	(.L_28 - .L_27)
	.align		4
.L_27:
        /*0074*/ 	.word	index@(.nv.constant0._Z20compute_julia_pixelsPhii)
        /*0078*/ 	.short	0x0380
        /*007a*/ 	.short	0x0010


	//----- nvinfo : EIATTR_SW_WAR
	.align		4
.L_28:
        /*007c*/ 	.byte	0x04, 0x36
        /*007e*/ 	.short	(.L_30 - .L_29)
.L_29:
        /*0080*/ 	.word	0x00000008
.L_30:


//--------------------- .nv.callgraph             --------------------------
	.section	.nv.callgraph,"",@"SHT_CUDA_CALLGRAPH"
	.align	4
	.sectionentsize	8
	.align		4
        /*0000*/ 	.word	0x00000000
	.align		4
        /*0004*/ 	.word	0xffffffff
	.align		4
        /*0008*/ 	.word	index@(_Z20compute_julia_pixelsPhii)
	.align		4
        /*000c*/ 	.word	index@(vprintf)
	.align		4
        /*0010*/ 	.word	0x00000000
	.align		4
        /*0014*/ 	.word	0xfffffffe
	.align		4
        /*0018*/ 	.word	0x00000000
	.align		4
        /*001c*/ 	.word	0xfffffffd
	.align		4
        /*0020*/ 	.word	0x00000000
	.align		4
        /*0024*/ 	.word	0xfffffffc


//--------------------- .nv.constant4             --------------------------
	.section	.nv.constant4,"a",@progbits
	.align	8
	.align		8
.nv.constant4:
        /*0000*/ 	.dword	vprintf
	.align		8
        /*0008*/ 	.dword	$str


//--------------------- .text._Z20compute_julia_pixelsPhii --------------------------
	.section	.text._Z20compute_julia_pixelsPhii,"ax",@progbits
	.align	128
        .global         _Z20compute_julia_pixelsPhii
        .type           _Z20compute_julia_pixelsPhii,@function
        .size           _Z20compute_julia_pixelsPhii,(.L_x_38 - _Z20compute_julia_pixelsPhii)
        .other          _Z20compute_julia_pixelsPhii,@"STO_CUDA_ENTRY STV_DEFAULT"
_Z20compute_julia_pixelsPhii:
.text._Z20compute_julia_pixelsPhii:
[----:B------:R-:W0:Y:S01]  /*0000*/  LDC R1, c[0x0][0x37c] ;  /* 0x0000df00ff017b82 */ /* 0x000e220000000800 */
[----:B------:R-:W1:Y:S01]  /*0010*/  S2R R0, SR_TID.Y ;  /* 0x0000000000007919 */ /* 0x000e620000002200 */
[----:B------:R-:W2:Y:S06]  /*0020*/  LDCU UR5, c[0x0][0x2fc] ;  /* 0x00005f80ff0577ac */ /* 0x000eac0008000800 */
[----:B------:R-:W3:Y:S01]  /*0030*/  LDC R16, c[0x0][0x360] ;  /* 0x0000d800ff107b82 */ /* 0x000ee20000000800 */
[----:B0-----:R-:W-:Y:S01]  /*0040*/  VIADD R1, R1, 0xfffffff0 ;  /* 0xfffffff001017836 */ /* 0x001fe20000000000 */
[----:B------:R-:W3:Y:S01]  /*0050*/  S2R R3, SR_TID.X ;  /* 0x0000000000037919 */ /* 0x000ee20000002100 */
[----:B------:R-:W0:Y:S05]  /*0060*/  LDCU UR4, c[0x0][0x2f8] ;  /* 0x00005f00ff0477ac */ /* 0x000e2a0008000800 */
[----:B------:R-:W1:Y:S08]  /*0070*/  S2UR UR7, SR_CTAID.Y ;  /* 0x00000000000779c3 */ /* 0x000e700000002600 */
[----:B------:R-:W1:Y:S01]  /*0080*/  LDC R17, c[0x0][0x364] ;  /* 0x0000d900ff117b82 */ /* 0x000e620000000800 */
[----:B0-----:R-:W-:-:S07]  /*0090*/  IADD3 R6, P1, PT, R1, UR4, RZ ;  /* 0x0000000401067c10 */ /* 0x001fce000ff3e0ff */
[----:B------:R-:W3:Y:S01]  /*00a0*/  S2UR UR6, SR_CTAID.X ;  /* 0x00000000000679c3 */ /* 0x000ee20000002500 */
[----:B--2---:R-:W-:-:S07]  /*00b0*/  IMAD.X R7, RZ, RZ, UR5, P1 ;  /* 0x00000005ff077e24 */ /* 0x004fce00088e06ff */
[----:B------:R-:W0:Y:S01]  /*00c0*/  LDC.64 R18, c[0x0][0x388] ;  /* 0x0000e200ff127b82 */ /* 0x000e220000000a00 */
[----:B-1----:R-:W-:Y:S02]  /*00d0*/  IMAD R17, R17, UR7, R0 ;  /* 0x0000000711117c24 */ /* 0x002fe4000f8e0200 */
[----:B---3--:R-:W-:-:S03]  /*00e0*/  IMAD R16, R16, UR6, R3 ;  /* 0x0000000610107c24 */ /* 0x008fc6000f8e0203 */
[----:B0-----:R-:W-:-:S04]  /*00f0*/  ISETP.GE.AND P0, PT, R17, R19, PT ;  /* 0x000000131100720c */ /* 0x001fc80003f06270 */
[----:B------:R-:W-:-:S13]  /*0100*/  ISETP.GE.OR P0, PT, R16, R18, P0 ;  /* 0x000000121000720c */ /* 0x000fda0000706670 */
[----:B------:R-:W-:Y:S05]  /*0110*/  @P0 EXIT ;  /* 0x000000000000094d */ /* 0x000fea0003800000 */
[----:B------:R-:W-:Y:S01]  /*0120*/  ISETP.GT.AND P0, PT, R16, -0x1, PT ;  /* 0xffffffff1000780c */ /* 0x000fe20003f04270 */
[----:B------:R-:W0:Y:S01]  /*0130*/  LDCU.64 UR36, c[0x0][0x358] ;  /* 0x00006b00ff2477ac */ /* 0x000e220008000a00 */
[----:B------:R-:W-:Y:S11]  /*0140*/  BSSY.RECONVERGENT B6, `(.L_x_0) ;  /* 0x00000be000067945 */ /* 0x000ff60003800200 */
[----:B------:R-:W-:Y:S05]  /*0150*/  @P0 BRA `(.L_x_1) ;  /* 0x0000000000240947 */ /* 0x000fea0003800000 */
[----:B------:R-:W-:Y:S01]  /*0160*/  MOV R0, 0x0 ;  /* 0x0000000000007802 */ /* 0x000fe20000000f00 */
[----:B------:R1:W-:Y:S01]  /*0170*/  STL.128 [R1], R16 ;  /* 0x0000001001007387 */ /* 0x0003e20000100c00 */
[----:B------:R-:W2:Y:S02]  /*0180*/  LDCU.64 UR4, c[0x4][0x8] ;  /* 0x01000100ff0477ac */ /* 0x000ea40008000a00 */
[----:B------:R1:W3:Y:S01]  /*0190*/  LDC.64 R2, c[0x4][R0] ;  /* 0x0100000000027b82 */ /* 0x0002e20000000a00 */
[----:B--2---:R-:W-:Y:S02]  /*01a0*/  IMAD.U32 R4, RZ, RZ, UR4 ;  /* 0x00000004ff047e24 */ /* 0x004fe4000f8e00ff */
[----:B-1----:R-:W-:-:S07]  /*01b0*/  IMAD.U32 R5, RZ, RZ, UR5 ;  /* 0x00000005ff057e24 */ /* 0x002fce000f8e00ff */
[----:B------:R-:W-:-:S07]  /*01c0*/  LEPC R20, `(.L_x_2) ;  /* 0x000000001014794e */ /* 0x000fce0000000000 */
[----:B0--3--:R-:W-:Y:S05]  /*01d0*/  CALL.ABS.NOINC R2 ;  /* 0x0000000002007343 */ /* 0x009fea0003c00000 */
.L_x_2:
[----:B------:R-:W-:Y:S05]  /*01e0*/  BRA `(.L_x_3) ;  /* 0x0000000800cc7947 */ /* 0x000fea0003800000 */
.L_x_1:
[----:B------:R-:W-:Y:S01]  /*01f0*/  I2FP.F32.U32 R3, R19 ;  /* 0x0000001300037245 */ /* 0x000fe20000201000 */
[----:B------:R-:W-:Y:S01]  /*0200*/  BSSY.RECONVERGENT B0, `(.L_x_4) ;  /* 0x000000e000007945 */ /* 0x000fe20003800200 */
[----:B------:R-:W-:Y:S02]  /*0210*/  I2FP.F32.U32 R0, R17 ;  /* 0x0000001100007245 */ /* 0x000fe40000201000 */
[----:B------:R-:W1:Y:S03]  /*0220*/  MUFU.RCP R2, R3 ;  /* 0x0000000300027308 */ /* 0x000e660000001000 */
[----:B------:R-:W-:-:S05]  /*0230*/  FMUL R0, R0, 1.7999999523162841797 ;  /* 0x3fe6666600007820 */ /* 0x000fca0000400000 */
[----:B------:R-:W2:Y:S01]  /*0240*/  FCHK P0, R0, R3 ;  /* 0x0000000300007302 */ /* 0x000ea20000000000 */
[----:B-1----:R-:W-:-:S04]  /*0250*/  FFMA R5, -R3, R2, 1 ;  /* 0x3f80000003057423 */ /* 0x002fc80000000102 */
[----:B------:R-:W-:-:S04]  /*0260*/  FFMA R5, R2, R5, R2 ;  /* 0x0000000502057223 */ /* 0x000fc80000000002 */
[----:B------:R-:W-:-:S04]  /*0270*/  FFMA R2, R0, R5, RZ ;  /* 0x0000000500027223 */ /* 0x000fc800000000ff */
[----:B------:R-:W-:-:S04]  /*0280*/  FFMA R4, -R3, R2, R0 ;  /* 0x0000000203047223 */ /* 0x000fc80000000100 */
[----:B------:R-:W-:Y:S01]  /*0290*/  FFMA R2, R5, R4, R2 ;  /* 0x0000000405027223 */ /* 0x000fe20000000002 */
[----:B--2---:R-:W-:Y:S06]  /*02a0*/  @!P0 BRA `(.L_x_5) ;  /* 0x00000000000c8947 */ /* 0x004fec0003800000 */
[----:B------:R-:W-:-:S07]  /*02b0*/  MOV R4, 0x2d0 ;  /* 0x000002d000047802 */ /* 0x000fce0000000f00 */
[----:B0-----:R-:W-:Y:S05]  /*02c0*/  CALL.REL.NOINC `($__internal_0_$__cuda_sm3x_div_rn_noftz_f32_slowpath) ;  /* 0x0000000800c07944 */ /* 0x001fea0003c00000 */
[----:B------:R-:W-:-:S07]  /*02d0*/  IMAD.MOV.U32 R2, RZ, RZ, R7 ;  /* 0x000000ffff027224 */ /* 0x000fce00078e0007 */
.L_x_5:
[----:B0-----:R-:W-:Y:S05]  /*02e0*/  BSYNC.RECONVERGENT B0 ;  /* 0x0000000000007941 */ /* 0x001fea0003800200 */
.L_x_4:
[----:B------:R-:W0:Y:S01]  /*02f0*/  LDCU UR4, c[0x0][0x388] ;  /* 0x00007100ff0477ac */ /* 0x000e220008000800 */
[----:B------:R-:W-:Y:S01]  /*0300*/  I2FP.F32.U32 R0, R16 ;  /* 0x0000001000007245 */ /* 0x000fe20000201000 */
[----:B------:R-:W-:Y:S01]  /*0310*/  BSSY.RECONVERGENT B0, `(.L_x_6) ;  /* 0x000000f000007945 */ /* 0x000fe20003800200 */
[----:B------:R-:W-:-:S03]  /*0320*/  FADD R2, R2, -0.89999997615814208984 ;  /* 0xbf66666602027421 */ /* 0x000fc60000000000 */
[----:B------:R-:W-:Y:S01]  /*0330*/  FMUL R0, R0, 3.2000000476837158203 ;  /* 0x404ccccd00007820 */ /* 0x000fe20000400000 */
[----:B0-----:R-:W-:-:S04]  /*0340*/  I2FP.F32.S32 R3, UR4 ;  /* 0x0000000400037c45 */ /* 0x001fc80008201400 */
[----:B------:R-:W0:Y:S08]  /*0350*/  MUFU.RCP R4, R3 ;  /* 0x0000000300047308 */ /* 0x000e300000001000 */
[----:B------:R-:W1:Y:S01]  /*0360*/  FCHK P0, R0, R3 ;  /* 0x0000000300007302 */ /* 0x000e620000000000 */
[----:B0-----:R-:W-:-:S04]  /*0370*/  FFMA R5, -R3, R4, 1 ;  /* 0x3f80000003057423 */ /* 0x001fc80000000104 */
[----:B------:R-:W-:-:S04]  /*0380*/  FFMA R5, R4, R5, R4 ;  /* 0x0000000504057223 */ /* 0x000fc80000000004 */
[----:B------:R-:W-:-:S04]  /*0390*/  FFMA R4, R0, R5, RZ ;  /* 0x0000000500047223 */ /* 0x000fc800000000ff */
[----:B------:R-:W-:-:S04]  /*03a0*/  FFMA R6, -R3, R4, R0 ;  /* 0x0000000403067223 */ /* 0x000fc80000000100 */
[----:B------:R-:W-:Y:S01]  /*03b0*/  FFMA R4, R5, R6, R4 ;  /* 0x0000000605047223 */ /* 0x000fe20000000004 */
[----:B-1----:R-:W-:Y:S06]  /*03c0*/  @!P0 BRA `(.L_x_7) ;  /* 0x00000000000c8947 */ /* 0x002fec0003800000 */
[----:B------:R-:W-:-:S07]  /*03d0*/  MOV R4, 0x3f0 ;  /* 0x000003f000047802 */ /* 0x000fce0000000f00 */
[----:B------:R-:W-:Y:S05]  /*03e0*/  CALL.REL.NOINC `($__internal_0_$__cuda_sm3x_div_rn_noftz_f32_slowpath) ;  /* 0x0000000800787944 */ /* 0x000fea0003c00000 */
[----:B------:R-:W-:-:S07]  /*03f0*/  IMAD.MOV.U32 R4, RZ, RZ, R7 ;  /* 0x000000ffff047224 */ /* 0x000fce00078e0007 */
.L_x_7:
[----:B------:R-:W-:Y:S05]  /*0400*/  BSYNC.RECONVERGENT B0 ;  /* 0x0000000000007941 */ /* 0x000fea0003800200 */
.L_x_6:
[----:B------:R-:W-:Y:S01]  /*0410*/  FADD R4, R4, -1.6000000238418579102 ;  /* 0xbfcccccd04047421 */ /* 0x000fe20000000000 */
[----:B------:R-:W-:Y:S01]  /*0420*/  FMUL R3, R2, R2 ;  /* 0x0000000202037220 */ /* 0x000fe20000400000 */
[----:B------:R-:W-:Y:S01]  /*0430*/  IMAD.MOV.U32 R6, RZ, RZ, 0x3b5a740e ;  /* 0x3b5a740eff067424 */ /* 0x000fe200078e00ff */
[----:B------:R-:W-:Y:S01]  /*0440*/  BSSY.RECONVERGENT B0, `(.L_x_8) ;  /* 0x0000014000007945 */ /* 0x000fe20003800200 */
[----:B------:R-:W-:Y:S01]  /*0450*/  FMUL R0, R4, R4 ;  /* 0x0000000404007220 */ /* 0x000fe20000400000 */
[----:B------:R-:W-:-:S03]  /*0460*/  IMAD.MOV.U32 R28, RZ, RZ, 0x12c ;  /* 0x0000012cff1c7424 */ /* 0x000fc600078e00ff */
[----:B------:R-:W-:-:S05]  /*0470*/  FADD R5, R0, R3 ;  /* 0x0000000300057221 */ /* 0x000fca0000000000 */
[----:B------:R-:W-:Y:S01]  /*0480*/  FSETP.GEU.AND P0, PT, R5, 4, PT ;  /* 0x408000000500780b */ /* 0x000fe20003f0e000 */
[----:B------:R-:W-:-:S04]  /*0490*/  IMAD.MOV.U32 R5, RZ, RZ, 0x43960000 ;  /* 0x43960000ff057424 */ /* 0x000fc800078e00ff */
[----:B------:R-:W-:-:S08]  /*04a0*/  FFMA R5, R6, -R5, 1 ;  /* 0x3f80000006057423 */ /* 0x000fd00000000805 */
[----:B------:R-:W-:Y:S05]  /*04b0*/  @P0 BRA `(.L_x_9) ;  /* 0x0000000000300947 */ /* 0x000fea0003800000 */
[----:B------:R-:W-:-:S07]  /*04c0*/  IMAD.MOV.U32 R28, RZ, RZ, 0x12c ;  /* 0x0000012cff1c7424 */ /* 0x000fce00078e00ff */
.L_x_10:
[----:B------:R-:W-:Y:S01]  /*04d0*/  FADD R0, -R3, R0 ;  /* 0x0000000003007221 */ /* 0x000fe20000000100 */
[----:B------:R-:W-:Y:S01]  /*04e0*/  FADD R3, R4, R4 ;  /* 0x0000000404037221 */ /* 0x000fe20000000000 */
[----:B------:R-:W-:Y:S02]  /*04f0*/  ISETP.GT.U32.AND P0, PT, R28, 0x1, PT ;  /* 0x000000011c00780c */ /* 0x000fe40003f04070 */
[----:B------:R-:W-:Y:S01]  /*0500*/  FADD R4, R0, -0.79000002145767211914 ;  /* 0xbf4a3d7100047421 */ /* 0x000fe20000000000 */
[----:B------:R-:W-:Y:S01]  /*0510*/  FFMA R2, R3, R2, 0.15000000596046447754 ;  /* 0x3e19999a03027423 */ /* 0x000fe20000000002 */
[----:B------:R-:W-:Y:S02]  /*0520*/  IADD3 R28, PT, PT, R28, -0x1, RZ ;  /* 0xffffffff1c1c7810 */ /* 0x000fe40007ffe0ff */
[----:B------:R-:W-:Y:S01]  /*0530*/  FMUL R0, R4, R4 ;  /* 0x0000000404007220 */ /* 0x000fe20000400000 */
[----:B------:R-:W-:-:S04]  /*0540*/  FMUL R3, R2, R2 ;  /* 0x0000000202037220 */ /* 0x000fc80000400000 */
[----:B------:R-:W-:-:S05]  /*0550*/  FADD R7, R0, R3 ;  /* 0x0000000300077221 */ /* 0x000fca0000000000 */
[----:B------:R-:W-:-:S13]  /*0560*/  FSETP.LT.AND P1, PT, R7, 4, PT ;  /* 0x408000000700780b */ /* 0x000fda0003f21000 */
[----:B------:R-:W-:Y:S05]  /*0570*/  @P0 BRA P1, `(.L_x_10) ;  /* 0xfffffffc00d40947 */ /* 0x000fea000083ffff */
.L_x_9:
[----:B------:R-:W-:Y:S05]  /*0580*/  BSYNC.RECONVERGENT B0 ;  /* 0x0000000000007941 */ /* 0x000fea0003800200 */
.L_x_8:
[----:B------:R-:W-:Y:S01]  /*0590*/  I2FP.F32.S32 R0, R28 ;  /* 0x0000001c00007245 */ /* 0x000fe20000201400 */
[----:B------:R-:W-:Y:S01]  /*05a0*/  FFMA R5, R5, R6, 0.0033333334140479564667 ;  /* 0x3b5a740e05057423 */ /* 0x000fe20000000006 */
[----:B------:R-:W-:Y:S02]  /*05b0*/  BSSY.RECONVERGENT B0, `(.L_x_11) ;  /* 0x000000a000007945 */ /* 0x000fe40003800200 */
[----:B------:R-:W0:Y:S01]  /*05c0*/  FCHK P0, R0, 300 ;  /* 0x4396000000007902 */ /* 0x000e220000000000 */
[----:B------:R-:W-:-:S04]  /*05d0*/  FFMA R2, R0, R5, RZ ;  /* 0x0000000500027223 */ /* 0x000fc800000000ff */
[----:B------:R-:W-:-:S04]  /*05e0*/  FFMA R3, R2, -300, R0 ;  /* 0xc396000002037823 */ /* 0x000fc80000000000 */
[----:B------:R-:W-:Y:S01]  /*05f0*/  FFMA R2, R5, R3, R2 ;  /* 0x0000000305027223 */ /* 0x000fe20000000002 */
[----:B0-----:R-:W-:Y:S06]  /*0600*/  @!P0 BRA `(.L_x_12) ;  /* 0x0000000000108947 */ /* 0x001fec0003800000 */
[----:B------:R-:W-:Y:S01]  /*0610*/  IMAD.MOV.U32 R3, RZ, RZ, 0x43960000 ;  /* 0x43960000ff037424 */ /* 0x000fe200078e00ff */
[----:B------:R-:W-:-:S07]  /*0620*/  MOV R4, 0x640 ;  /* 0x0000064000047802 */ /* 0x000fce0000000f00 */
[----:B------:R-:W-:Y:S05]  /*0630*/  CALL.REL.NOINC `($__internal_0_$__cuda_sm3x_div_rn_noftz_f32_slowpath) ;  /* 0x0000000400e47944 */ /* 0x000fea0003c00000 */
[----:B------:R-:W-:-:S07]  /*0640*/  IMAD.MOV.U32 R2, RZ, RZ, R7 ;  /* 0x000000ffff027224 */ /* 0x000fce00078e0007 */
.L_x_12:
[----:B------:R-:W-:Y:S05]  /*0650*/  BSYNC.RECONVERGENT B0 ;  /* 0x0000000000007941 */ /* 0x000fea0003800200 */
.L_x_11:
[----:B------:R-:W-:Y:S01]  /*0660*/  ISETP.NE.AND P0, PT, R28, RZ, PT ;  /* 0x000000ff1c00720c */ /* 0x000fe20003f05270 */
[----:B------:R-:W-:Y:S01]  /*0670*/  BSSY.RECONVERGENT B0, `(.L_x_13) ;  /* 0x000001f000007945 */ /* 0x000fe20003800200 */
[----:B------:R-:W-:Y:S02]  /*0680*/  IMAD.MOV.U32 R6, RZ, RZ, 0x0 ;  /* 0x00000000ff067424 */ /* 0x000fe400078e00ff */
[----:B------:R-:W-:-:S09]  /*0690*/  IMAD.MOV.U32 R7, RZ, RZ, 0x40690000 ;  /* 0x40690000ff077424 */ /* 0x000fd200078e00ff */
[----:B------:R-:W-:Y:S05]  /*06a0*/  @!P0 BRA `(.L_x_14) ;  /* 0x00000000006c8947 */ /* 0x000fea0003800000 */
[----:B------:R-:W-:Y:S01]  /*06b0*/  FSETP.NEU.AND P0, PT, R2, RZ, PT ;  /* 0x000000ff0200720b */ /* 0x000fe20003f0d000 */
[----:B------:R0:W1:Y:S01]  /*06c0*/  F2F.F64.F32 R6, R2 ;  /* 0x0000000200067310 */ /* 0x0000620000201800 */
[----:B------:R-:W-:Y:S11]  /*06d0*/  BSSY.RECONVERGENT B1, `(.L_x_15) ;  /* 0x000000c000017945 */ /* 0x000ff60003800200 */
[----:B------:R-:W-:Y:S01]  /*06e0*/  @!P0 CS2R R4, SRZ ;  /* 0x0000000000048805 */ /* 0x000fe2000001ff00 */
[----:B0-----:R-:W-:Y:S06]  /*06f0*/  @!P0 BRA `(.L_x_16) ;  /* 0x0000000000248947 */ /* 0x001fec0003800000 */
[----:B-1----:R-:W-:Y:S01]  /*0700*/  DADD R4, -RZ, |R6| ;  /* 0x00000000ff047229 */ /* 0x002fe20000000506 */
[----:B------:R-:W-:Y:S01]  /*0710*/  ISETP.GE.AND P0, PT, R7, RZ, PT ;  /* 0x000000ff0700720c */ /* 0x000fe20003f06270 */
[----:B------:R-:W-:Y:S01]  /*0720*/  IMAD.MOV.U32 R3, RZ, RZ, 0x3ff99999 ;  /* 0x3ff99999ff037424 */ /* 0x000fe200078e00ff */
[----:B------:R-:W-:-:S07]  /*0730*/  MOV R0, 0x770 ;  /* 0x0000077000007802 */ /* 0x000fce0000000f00 */
[----:B------:R-:W-:Y:S02]  /*0740*/  IMAD.MOV.U32 R10, RZ, RZ, R4 ;  /* 0x000000ffff0a7224 */ /* 0x000fe400078e0004 */
[----:B------:R-:W-:-:S07]  /*0750*/  IMAD.MOV.U32 R4, RZ, RZ, -0x66666666 ;  /* 0x9999999aff047424 */ /* 0x000fce00078e00ff */
[----:B------:R-:W-:Y:S05]  /*0760*/  CALL.REL.NOINC `($_Z20compute_julia_pixelsPhii$__internal_accurate_pow) ;  /* 0x0000000c00307944 */ /* 0x000fea0003c00000 */
[----:B------:R-:W-:Y:S02]  /*0770*/  FSEL R4, R3, RZ, P0 ;  /* 0x000000ff03047208 */ /* 0x000fe40000000000 */
[----:B------:R-:W-:-:S07]  /*0780*/  FSEL R5, R12, -QNAN , P0 ;  /* 0xfff800000c057808 */ /* 0x000fce0000000000 */
.L_x_16:
[----:B------:R-:W-:Y:S05]  /*0790*/  BSYNC.RECONVERGENT B1 ;  /* 0x0000000000017941 */ /* 0x000fea0003800200 */
.L_x_15:
[----:B------:R-:W-:Y:S01]  /*07a0*/  UMOV UR4, 0x9999999a ;  /* 0x9999999a00047882 */ /* 0x000fe20000000000 */
[----:B------:R-:W-:Y:S02]  /*07b0*/  UMOV UR5, 0x3ff99999 ;  /* 0x3ff9999900057882 */ /* 0x000fe40000000000 */
[----:B-1----:R-:W-:-:S10]  /*07c0*/  DADD R8, R6, UR4 ;  /* 0x0000000406087e29 */ /* 0x002fd40008000000 */
[----:B------:R-:W-:-:S04]  /*07d0*/  LOP3.LUT R8, R9, 0x7ff00000, RZ, 0xc0, !PT ;  /* 0x7ff0000009087812 */ /* 0x000fc800078ec0ff */
[----:B------:R-:W-:-:S13]  /*07e0*/  ISETP.NE.AND P0, PT, R8, 0x7ff00000, PT ;  /* 0x7ff000000800780c */ /* 0x000fda0003f05270 */
[----:B------:R-:W-:-:S14]  /*07f0*/  DSETP.NEU.OR P0, PT, |R6|, +INF , P0 ;  /* 0x7ff000000600742a */ /* 0x000fdc000070d600 */
[----:B------:R-:W-:Y:S02]  /*0800*/  @!P0 IMAD.MOV.U32 R4, RZ, RZ, 0x0 ;  /* 0x00000000ff048424 */ /* 0x000fe400078e00ff */
[----:B------:R-:W-:Y:S01]  /*0810*/  @!P0 IMAD.MOV.U32 R5, RZ, RZ, 0x7ff00000 ;  /* 0x7ff00000ff058424 */ /* 0x000fe200078e00ff */
[----:B------:R-:W-:-:S05]  /*0820*/  FSETP.NEU.AND P0, PT, R2, 1, PT ;  /* 0x3f8000000200780b */ /* 0x000fca0003f0d000 */
[----:B------:R-:W-:-:S10]  /*0830*/  DMUL R4, R4, -500 ;  /* 0xc07f400004047828 */ /* 0x000fd40000000000 */
[----:B------:R-:W-:Y:S02]  /*0840*/  FSEL R6, R4, RZ, P0 ;  /* 0x000000ff04067208 */ /* 0x000fe40000000000 */
[----:B------:R-:W-:-:S07]  /*0850*/  FSEL R7, R5, -3.98828125, P0 ;  /* 0xc07f400005077808 */ /* 0x000fce0000000000 */
.L_x_14:
[----:B------:R-:W-:Y:S05]  /*0860*/  BSYNC.RECONVERGENT B0 ;  /* 0x0000000000007941 */ /* 0x000fea0003800200 */
.L_x_13:
[----:B------:R-:W-:Y:S01]  /*0870*/  ISETP.NE.AND P0, PT, R28, RZ, PT ;  /* 0x000000ff1c00720c */ /* 0x000fe20003f05270 */
[----:B------:R0:W1:Y:S01]  /*0880*/  F2I.U32.F64.TRUNC R6, R6 ;  /* 0x0000000600067311 */ /* 0x000062000030d000 */
[----:B------:R-:W-:Y:S01]  /*0890*/  BSSY.RECONVERGENT B0, `(.L_x_17) ;  /* 0x000001f000007945 */ /* 0x000fe20003800200 */
[----:B------:R-:W-:Y:S01]  /*08a0*/  MOV R4, 0x0 ;  /* 0x0000000000047802 */ /* 0x000fe20000000f00 */
[----:B------:R-:W-:-:S09]  /*08b0*/  IMAD.MOV.U32 R5, RZ, RZ, 0x40590000 ;  /* 0x40590000ff057424 */ /* 0x000fd200078e00ff */
[----:B0-----:R-:W-:Y:S05]  /*08c0*/  @!P0 BRA `(.L_x_18) ;  /* 0x00000000006c8947 */ /* 0x001fea0003800000 */
[----:B------:R-:W-:Y:S01]  /*08d0*/  FSETP.NEU.AND P0, PT, R2, RZ, PT ;  /* 0x000000ff0200720b */ /* 0x000fe20003f0d000 */
[----:B------:R0:W2:Y:S01]  /*08e0*/  F2F.F64.F32 R22, R2 ;  /* 0x0000000200167310 */ /* 0x0000a20000201800 */
[----:B------:R-:W-:Y:S11]  /*08f0*/  BSSY.RECONVERGENT B1, `(.L_x_19) ;  /* 0x000000c000017945 */ /* 0x000ff60003800200 */
[----:B------:R-:W-:Y:S01]  /*0900*/  @!P0 CS2R R4, SRZ ;  /* 0x0000000000048805 */ /* 0x000fe2000001ff00 */
[----:B0-----:R-:W-:Y:S06]  /*0910*/  @!P0 BRA `(.L_x_20) ;  /* 0x0000000000248947 */ /* 0x001fec0003800000 */
[----:B--2---:R-:W-:Y:S01]  /*0920*/  DADD R4, -RZ, |R22| ;  /* 0x00000000ff047229 */ /* 0x004fe20000000516 */
[----:B------:R-:W-:Y:S01]  /*0930*/  ISETP.GE.AND P0, PT, R23, RZ, PT ;  /* 0x000000ff1700720c */ /* 0x000fe20003f06270 */
[----:B------:R-:W-:Y:S01]  /*0940*/  IMAD.MOV.U32 R3, RZ, RZ, 0x3fd33333 ;  /* 0x3fd33333ff037424 */ /* 0x000fe200078e00ff */
[----:B------:R-:W-:-:S07]  /*0950*/  MOV R0, 0x990 ;  /* 0x0000099000007802 */ /* 0x000fce0000000f00 */
[----:B------:R-:W-:Y:S02]  /*0960*/  IMAD.MOV.U32 R10, RZ, RZ, R4 ;  /* 0x000000ffff0a7224 */ /* 0x000fe400078e0004 */
[----:B------:R-:W-:-:S07]  /*0970*/  IMAD.MOV.U32 R4, RZ, RZ, 0x33333333 ;  /* 0x33333333ff047424 */ /* 0x000fce00078e00ff */
[----:B-1----:R-:W-:Y:S05]  /*0980*/  CALL.REL.NOINC `($_Z20compute_julia_pixelsPhii$__internal_accurate_pow) ;  /* 0x0000000800a87944 */ /* 0x002fea0003c00000 */
[----:B------:R-:W-:Y:S02]  /*0990*/  FSEL R4, R3, RZ, P0 ;  /* 0x000000ff03047208 */ /* 0x000fe40000000000 */
[----:B------:R-:W-:-:S07]  /*09a0*/  FSEL R5, R12, -QNAN , P0 ;  /* 0xfff800000c057808 */ /* 0x000fce0000000000 */
.L_x_20:
[----:B------:R-:W-:Y:S05]  /*09b0*/  BSYNC.RECONVERGENT B1 ;  /* 0x0000000000017941 */ /* 0x000fea0003800200 */
.L_x_19:
[----:B------:R-:W-:Y:S01]  /*09c0*/  UMOV UR4, 0x33333333 ;  /* 0x3333333300047882 */ /* 0x000fe20000000000 */
[----:B------:R-:W-:Y:S02]  /*09d0*/  UMOV UR5, 0x3fd33333 ;  /* 0x3fd3333300057882 */ /* 0x000fe40000000000 */
[----:B--2---:R-:W-:-:S10]  /*09e0*/  DADD R8, R22, UR4 ;  /* 0x0000000416087e29 */ /* 0x004fd40008000000 */
        /* <DEDUP_REMOVED lines=8> */
[----:B------:R-:W-:-:S07]  /*0a70*/  FSEL R5, R5, -3.748046875, P0 ;  /* 0xc06fe00005057808 */ /* 0x000fce0000000000 */
.L_x_18:
[----:B------:R-:W-:Y:S05]  /*0a80*/  BSYNC.RECONVERGENT B0 ;  /* 0x0000000000007941 */ /* 0x000fea0003800200 */
.L_x_17:
[----:B------:R-:W-:Y:S01]  /*0a90*/  ISETP.NE.AND P0, PT, R28, RZ, PT ;  /* 0x000000ff1c00720c */ /* 0x000fe20003f05270 */
[----:B------:R0:W2:Y:S01]  /*0aa0*/  F2I.U32.F64.TRUNC R7, R4 ;  /* 0x0000000400077311 */ /* 0x0000a2000030d000 */
[----:B------:R-:W-:Y:S01]  /*0ab0*/  BSSY.RECONVERGENT B0, `(.L_x_21) ;  /* 0x0000025000007945 */ /* 0x000fe20003800200 */
[----:B------:R-:W-:Y:S02]  /*0ac0*/  IMAD.MOV.U32 R8, RZ, RZ, 0x0 ;  /* 0x00000000ff087424 */ /* 0x000fe400078e00ff */
[----:B------:R-:W-:-:S08]  /*0ad0*/  IMAD.MOV.U32 R9, RZ, RZ, 0x40590000 ;  /* 0x40590000ff097424 */ /* 0x000fd000078e00ff */
[----:B0-----:R-:W-:Y:S05]  /*0ae0*/  @!P0 BRA `(.L_x_22) ;  /* 0x0000000000848947 */ /* 0x001fea0003800000 */
[----:B------:R-:W0:Y:S01]  /*0af0*/  F2F.F64.F32 R22, R2 ;  /* 0x0000000200167310 */ /* 0x000e220000201800 */
[----:B------:R-:W-:Y:S01]  /*0b00*/  BSSY.RECONVERGENT B1, `(.L_x_23) ;  /* 0x0000008000017945 */ /* 0x000fe20003800200 */
[----:B------:R-:W-:Y:S01]  /*0b10*/  IMAD.MOV.U32 R4, RZ, RZ, RZ ;  /* 0x000000ffff047224 */ /* 0x000fe200078e00ff */
[----:B------:R-:W-:Y:S01]  /*0b20*/  MOV R0, 0xb80 ;  /* 0x00000b8000007802 */ /* 0x000fe20000000f00 */
[----:B------:R-:W-:Y:S01]  /*0b30*/  IMAD.MOV.U32 R3, RZ, RZ, 0x40080000 ;  /* 0x40080000ff037424 */ /* 0x000fe200078e00ff */
[----:B0-----:R-:W-:-:S10]  /*0b40*/  DADD R8, -RZ, |R22| ;  /* 0x00000000ff087229 */ /* 0x001fd40000000516 */
[----:B------:R-:W-:Y:S01]  /*0b50*/  MOV R10, R8 ;  /* 0x00000008000a7202 */ /* 0x000fe20000000f00 */
[----:B------:R-:W-:-:S07]  /*0b60*/  IMAD.MOV.U32 R5, RZ, RZ, R9 ;  /* 0x000000ffff057224 */ /* 0x000fce00078e0009 */
[----:B-12---:R-:W-:Y:S05]  /*0b70*/  CALL.REL.NOINC `($_Z20compute_julia_pixelsPhii$__internal_accurate_pow) ;  /* 0x00000008002c7944 */ /* 0x006fea0003c00000 */
[----:B------:R-:W-:Y:S05]  /*0b80*/  BSYNC.RECONVERGENT B1 ;  /* 0x0000000000017941 */ /* 0x000fea0003800200 */
.L_x_23:
[----:B------:R-:W-:Y:S01]  /*0b90*/  DADD R4, R22, 3 ;  /* 0x4008000016047429 */ /* 0x000fe20000000000 */
[----:B------:R-:W-:Y:S01]  /*0ba0*/  FSETP.NEU.AND P2, PT, R2, RZ, PT ;  /* 0x000000ff0200720b */ /* 0x000fe20003f4d000 */
[----:B------:R-:W-:Y:S01]  /*0bb0*/  IMAD.MOV.U32 R8, RZ, RZ, 0x0 ;  /* 0x00000000ff087424 */ /* 0x000fe200078e00ff */
[----:B------:R-:W-:Y:S01]  /*0bc0*/  ISETP.GE.AND P1, PT, R23, RZ, PT ;  /* 0x000000ff1700720c */ /* 0x000fe20003f26270 */
[----:B------:R-:W-:-:S06]  /*0bd0*/  IMAD.MOV.U32 R9, RZ, RZ, 0x406fe000 ;  /* 0x406fe000ff097424 */ /* 0x000fcc00078e00ff */
[----:B------:R-:W-:Y:S01]  /*0be0*/  LOP3.LUT R4, R5, 0x7ff00000, RZ, 0xc0, !PT ;  /* 0x7ff0000005047812 */ /* 0x000fe200078ec0ff */
[----:B------:R-:W-:-:S03]  /*0bf0*/  IMAD.MOV.U32 R5, RZ, RZ, R12 ;  /* 0x000000ffff057224 */ /* 0x000fc600078e000c */
[----:B------:R-:W-:Y:S01]  /*0c00*/  ISETP.NE.AND P0, PT, R4, 0x7ff00000, PT ;  /* 0x7ff000000400780c */ /* 0x000fe20003f05270 */
[----:B------:R-:W-:-:S06]  /*0c10*/  IMAD.MOV.U32 R4, RZ, RZ, R3 ;  /* 0x000000ffff047224 */ /* 0x000fcc00078e0003 */
[----:B------:R-:W-:-:S06]  /*0c20*/  DADD R4, -RZ, -R4 ;  /* 0x00000000ff047229 */ /* 0x000fcc0000000904 */
[----:B------:R-:W-:-:S04]  /*0c30*/  DSETP.NEU.OR P0, PT, |R22|, +INF , P0 ;  /* 0x7ff000001600742a */ /* 0x000fc8000070d600 */
[----:B------:R-:W-:Y:S01]  /*0c40*/  FSEL R4, R4, R3, !P1 ;  /* 0x0000000304047208 */ /* 0x000fe20004800000 */
[----:B------:R-:W-:Y:S01]  /*0c50*/  @!P2 IMAD.MOV.U32 R4, RZ, RZ, RZ ;  /* 0x000000ffff04a224 */ /* 0x000fe200078e00ff */
[----:B------:R-:W-:Y:S01]  /*0c60*/  FSEL R5, R5, R12, !P1 ;  /* 0x0000000c05057208 */ /* 0x000fe20004800000 */
[----:B------:R-:W-:-:S07]  /*0c70*/  @!P2 IMAD.MOV.U32 R5, RZ, RZ, R23 ;  /* 0x000000ffff05a224 */ /* 0x000fce00078e0017 */
[----:B------:R-:W-:Y:S01]  /*0c80*/  @!P0 IMAD.MOV.U32 R0, RZ, RZ, -0x100000 ;  /* 0xfff00000ff008424 */ /* 0x000fe200078e00ff */
[----:B------:R-:W-:-:S04]  /*0c90*/  @!P0 MOV R4, RZ ;  /* 0x000000ff00048202 */ /* 0x000fc80000000f00 */
[----:B------:R-:W-:-:S05]  /*0ca0*/  @!P0 SEL R0, R0, 0x7ff00000, !P1 ;  /* 0x7ff0000000008807 */ /* 0x000fca0004800000 */
[----:B------:R-:W-:Y:S01]  /*0cb0*/  @!P0 IMAD.MOV.U32 R5, RZ, RZ, R0 ;  /* 0x000000ffff058224 */ /* 0x000fe200078e0000 */
[----:B------:R-:W-:-:S05]  /*0cc0*/  FSETP.NEU.AND P0, PT, R2, 1, PT ;  /* 0x3f8000000200780b */ /* 0x000fca0003f0d000 */
[----:B------:R-:W-:-:S10]  /*0cd0*/  DFMA R4, R4, -R8, 255 ;  /* 0x406fe0000404742b */ /* 0x000fd40000000808 */
[----:B------:R-:W-:Y:S02]  /*0ce0*/  FSEL R8, R4, RZ, P0 ;  /* 0x000000ff04087208 */ /* 0x000fe40000000000 */
[----:B------:R-:W-:-:S07]  /*0cf0*/  FSEL R9, R5, RZ, P0 ;  /* 0x000000ff05097208 */ /* 0x000fce0000000000 */
.L_x_22:
[----:B------:R-:W-:Y:S05]  /*0d00*/  BSYNC.RECONVERGENT B0 ;  /* 0x0000000000007941 */ /* 0x000fea0003800200 */
.L_x_21:
[----:B------:R0:W3:Y:S02]  /*0d10*/  F2I.U32.F64.TRUNC R9, R8 ;  /* 0x0000000800097311 */ /* 0x0000e4000030d000 */
.L_x_3:
[----:B------:R-:W-:Y:S05]  /*0d20*/  BSYNC.RECONVERGENT B6 ;  /* 0x0000000000067941 */ /* 0x000fea0003800200 */
.L_x_0:
[----:B------:R-:W4:Y:S01]  /*0d30*/  LDCU UR6, c[0x0][0x388] ;  /* 0x00007100ff0677ac */ /* 0x000f220008000800 */
[----:B------:R-:W5:Y:S01]  /*0d40*/  LDCU.64 UR4, c[0x0][0x380] ;  /* 0x00007000ff0477ac */ /* 0x000f620008000a00 */
[----:B----4-:R-:W-:-:S04]  /*0d50*/  IMAD R16, R17, UR6, R16 ;  /* 0x0000000611107c24 */ /* 0x010fc8000f8e0210 */
[----:B------:R-:W-:-:S05]  /*0d60*/  IMAD R16, R16, 0x3, RZ ;  /* 0x0000000310107824 */ /* 0x000fca00078e02ff */
[----:B-----5:R-:W-:-:S04]  /*0d70*/  IADD3 R2, P0, PT, R16, UR4, RZ ;  /* 0x0000000410027c10 */ /* 0x020fc8000ff1e0ff */
[----:B------:R-:W-:-:S05]  /*0d80*/  LEA.HI.X.SX32 R3, R16, UR5, 0x1, P0 ;  /* 0x0000000510037c11 */ /* 0x000fca00080f0eff */
[----:B-1----:R-:W-:Y:S04]  /*0d90*/  STG.E.U8 desc[UR36][R2.64], R6 ;  /* 0x0000000602007986 */ /* 0x002fe8000c101124 */
[----:B--2---:R-:W-:Y:S04]  /*0da0*/  STG.E.U8 desc[UR36][R2.64+0x1], R7 ;  /* 0x0000010702007986 */ /* 0x004fe8000c101124 */
[----:B---3--:R-:W-:Y:S01]  /*0db0*/  STG.E.U8 desc[UR36][R2.64+0x2], R9 ;  /* 0x0000020902007986 */ /* 0x008fe2000c101124 */
[----:B------:R-:W-:Y:S05]  /*0dc0*/  EXIT ;  /* 0x000000000000794d */ /* 0x000fea0003800000 */
        .weak           $__internal_0_$__cuda_sm3x_div_rn_noftz_f32_slowpath
        .type           $__internal_0_$__cuda_sm3x_div_rn_noftz_f32_slowpath,@function
        .size           $__internal_0_$__cuda_sm3x_div_rn_noftz_f32_slowpath,($_Z20compute_julia_pixelsPhii$__internal_accurate_pow - $__internal_0_$__cuda_sm3x_div_rn_noftz_f32_slowpath)
$__internal_0_$__cuda_sm3x_div_rn_noftz_f32_slowpath:
[----:B------:R-:W-:Y:S01]  /*0dd0*/  SHF.R.U32.HI R6, RZ, 0x17, R3 ;  /* 0x00000017ff067819 */ /* 0x000fe20000011603 */
[----:B------:R-:W-:Y:S01]  /*0de0*/  BSSY.RECONVERGENT B1, `(.L_x_24) ;  /* 0x0000062000017945 */ /* 0x000fe20003800200 */
[----:B------:R-:W-:Y:S02]  /*0df0*/  SHF.R.U32.HI R5, RZ, 0x17, R0 ;  /* 0x00000017ff057819 */ /* 0x000fe40000011600 */
[----:B------:R-:W-:Y:S02]  /*0e00*/  LOP3.LUT R10, R6, 0xff, RZ, 0xc0, !PT ;  /* 0x000000ff060a7812 */ /* 0x000fe400078ec0ff */
[----:B------:R-:W-:-:S03]  /*0e10*/  LOP3.LUT R8, R5, 0xff, RZ, 0xc0, !PT ;  /* 0x000000ff05087812 */ /* 0x000fc600078ec0ff */
[----:B------:R-:W-:Y:S02]  /*0e20*/  VIADD R7, R10, 0xffffffff ;  /* 0xffffffff0a077836 */ /* 0x000fe40000000000 */
[----:B------:R-:W-:-:S03]  /*0e30*/  VIADD R6, R8, 0xffffffff ;  /* 0xffffffff08067836 */ /* 0x000fc60000000000 */
[----:B------:R-:W-:-:S04]  /*0e40*/  ISETP.GT.U32.AND P0, PT, R7, 0xfd, PT ;  /* 0x000000fd0700780c */ /* 0x000fc80003f04070 */
[----:B------:R-:W-:-:S13]  /*0e50*/  ISETP.GT.U32.OR P0, PT, R6, 0xfd, P0 ;  /* 0x000000fd0600780c */ /* 0x000fda0000704470 */
[----:B------:R-:W-:Y:S01]  /*0e60*/  @!P0 IMAD.MOV.U32 R5, RZ, RZ, RZ ;  /* 0x000000ffff058224 */ /* 0x000fe200078e00ff */
[----:B------:R-:W-:Y:S06]  /*0e70*/  @!P0 BRA `(.L_x_25) ;  /* 0x00000000005c8947 */ /* 0x000fec0003800000 */
[----:B------:R-:W-:Y:S02]  /*0e80*/  FSETP.GTU.FTZ.AND P0, PT, |R0|, +INF , PT ;  /* 0x7f8000000000780b */ /* 0x000fe40003f1c200 */
[----:B------:R-:W-:-:S04]  /*0e90*/  FSETP.GTU.FTZ.AND P1, PT, |R3|, +INF , PT ;  /* 0x7f8000000300780b */ /* 0x000fc80003f3c200 */
[----:B------:R-:W-:-:S13]  /*0ea0*/  PLOP3.LUT P0, PT, P0, P1, PT, 0xf8, 0x8f ;  /* 0x00000000008f781c */ /* 0x000fda0000703f70 */
[----:B------:R-:W-:Y:S05]  /*0eb0*/  @P0 BRA `(.L_x_26) ;  /* 0x00000004004c0947 */ /* 0x000fea0003800000 */
[----:B------:R-:W-:-:S13]  /*0ec0*/  LOP3.LUT P0, RZ, R3, 0x7fffffff, R0, 0xc8, !PT ;  /* 0x7fffffff03ff7812 */ /* 0x000fda000780c800 */
[----:B------:R-:W-:Y:S05]  /*0ed0*/  @!P0 BRA `(.L_x_27) ;  /* 0x00000004003c8947 */ /* 0x000fea0003800000 */
[C---:B------:R-:W-:Y:S02]  /*0ee0*/  FSETP.NEU.FTZ.AND P1, PT, |R0|.reuse, +INF , PT ;  /* 0x7f8000000000780b */ /* 0x040fe40003f3d200 */
[----:B------:R-:W-:Y:S02]  /*0ef0*/  FSETP.NEU.FTZ.AND P2, PT, |R3|, +INF , PT ;  /* 0x7f8000000300780b */ /* 0x000fe40003f5d200 */
[----:B------:R-:W-:-:S11]  /*0f00*/  FSETP.NEU.FTZ.AND P0, PT, |R0|, +INF , PT ;  /* 0x7f8000000000780b */ /* 0x000fd60003f1d200 */
[----:B------:R-:W-:Y:S05]  /*0f10*/  @!P2 BRA !P1, `(.L_x_27) ;  /* 0x00000004002ca947 */ /* 0x000fea0004800000 */
[----:B------:R-:W-:-:S04]  /*0f20*/  LOP3.LUT P1, RZ, R0, 0x7fffffff, RZ, 0xc0, !PT ;  /* 0x7fffffff00ff7812 */ /* 0x000fc8000782c0ff */
[----:B------:R-:W-:-:S13]  /*0f30*/  PLOP3.LUT P1, PT, P2, P1, PT, 0x2f, 0xf2 ;  /* 0x0000000000f2781c */ /* 0x000fda0001722577 */
[----:B------:R-:W-:Y:S05]  /*0f40*/  @P1 BRA `(.L_x_28) ;  /* 0x0000000400181947 */ /* 0x000fea0003800000 */
[----:B------:R-:W-:-:S04]  /*0f50*/  LOP3.LUT P1, RZ, R3, 0x7fffffff, RZ, 0xc0, !PT ;  /* 0x7fffffff03ff7812 */ /* 0x000fc8000782c0ff */
[----:B------:R-:W-:-:S13]  /*0f60*/  PLOP3.LUT P0, PT, P0, P1, PT, 0x2f, 0xf2 ;  /* 0x0000000000f2781c */ /* 0x000fda0000702577 */
[----:B------:R-:W-:Y:S05]  /*0f70*/  @P0 BRA `(.L_x_29) ;  /* 0x0000000400000947 */ /* 0x000fea0003800000 */
[----:B------:R-:W-:Y:S02]  /*0f80*/  ISETP.GE.AND P0, PT, R6, RZ, PT ;  /* 0x000000ff0600720c */ /* 0x000fe40003f06270 */
[----:B------:R-:W-:-:S11]  /*0f90*/  ISETP.GE.AND P1, PT, R7, RZ, PT ;  /* 0x000000ff0700720c */ /* 0x000fd60003f26270 */
[----:B------:R-:W-:Y:S02]  /*0fa0*/  @P0 IMAD.MOV.U32 R5, RZ, RZ, RZ ;  /* 0x000000ffff050224 */ /* 0x000fe400078e00ff */
[----:B------:R-:W-:Y:S01]  /*0fb0*/  @!P0 FFMA R0, R0, 1.84467440737095516160e+19, RZ ;  /* 0x5f80000000008823 */ /* 0x000fe200000000ff */
[----:B------:R-:W-:Y:S02]  /*0fc0*/  @!P0 IMAD.MOV.U32 R5, RZ, RZ, -0x40 ;  /* 0xffffffc0ff058424 */ /* 0x000fe400078e00ff */
[----:B------:R-:W-:Y:S02]  /*0fd0*/  @!P1 FFMA R3, R3, 1.84467440737095516160e+19, RZ ;  /* 0x5f80000003039823 */ /* 0x000fe400000000ff */
[----:B------:R-:W-:-:S07]  /*0fe0*/  @!P1 VIADD R5, R5, 0x40 ;  /* 0x0000004005059836 */ /* 0x000fce0000000000 */
.L_x_25:
[----:B------:R-:W-:Y:S01]  /*0ff0*/  LEA R6, R10, 0xc0800000, 0x17 ;  /* 0xc08000000a067811 */ /* 0x000fe200078eb8ff */
[----:B------:R-:W-:Y:S04]  /*1000*/  BSSY.RECONVERGENT B2, `(.L_x_30) ;  /* 0x0000036000027945 */ /* 0x000fe80003800200 */
[----:B------:R-:W-:Y:S02]  /*1010*/  IMAD.IADD R6, R3, 0x1, -R6 ;  /* 0x0000000103067824 */ /* 0x000fe400078e0a06 */
[----:B------:R-:W-:Y:S02]  /*1020*/  VIADD R3, R8, 0xffffff81 ;  /* 0xffffff8108037836 */ /* 0x000fe40000000000 */
[----:B------:R0:W1:Y:S01]  /*1030*/  MUFU.RCP R7, R6 ;  /* 0x0000000600077308 */ /* 0x0000620000001000 */
[----:B------:R-:W-:Y:S01]  /*1040*/  FADD.FTZ R9, -R6, -RZ ;  /* 0x800000ff06097221 */ /* 0x000fe20000010100 */
[C---:B------:R-:W-:Y:S01]  /*1050*/  IMAD R0, R3.reuse, -0x800000, R0 ;  /* 0xff80000003007824 */ /* 0x040fe200078e0200 */
[----:B0-----:R-:W-:-:S04]  /*1060*/  IADD3 R6, PT, PT, R3, 0x7f, -R10 ;  /* 0x0000007f03067810 */ /* 0x001fc80007ffe80a */
[----:B------:R-:W-:Y:S01]  /*1070*/  IADD3 R6, PT, PT, R6, R5, RZ ;  /* 0x0000000506067210 */ /* 0x000fe20007ffe0ff */
[----:B-1----:R-:W-:-:S04]  /*1080*/  FFMA R8, R7, R9, 1 ;  /* 0x3f80000007087423 */ /* 0x002fc80000000009 */
[----:B------:R-:W-:-:S04]  /*1090*/  FFMA R12, R7, R8, R7 ;  /* 0x00000008070c7223 */ /* 0x000fc80000000007 */
[----:B------:R-:W-:-:S04]  /*10a0*/  FFMA R7, R0, R12, RZ ;  /* 0x0000000c00077223 */ /* 0x000fc800000000ff */
[----:B------:R-:W-:-:S04]  /*10b0*/  FFMA R8, R9, R7, R0 ;  /* 0x0000000709087223 */ /* 0x000fc80000000000 */
[----:B------:R-:W-:-:S04]  /*10c0*/  FFMA R11, R12, R8, R7 ;  /* 0x000000080c0b7223 */ /* 0x000fc80000000007 */
[----:B------:R-:W-:-:S04]  /*10d0*/  FFMA R8, R9, R11, R0 ;  /* 0x0000000b09087223 */ /* 0x000fc80000000000 */
[----:B------:R-:W-:-:S05]  /*10e0*/  FFMA R7, R12, R8, R11 ;  /* 0x000000080c077223 */ /* 0x000fca000000000b */
[----:B------:R-:W-:-:S04]  /*10f0*/  SHF.R.U32.HI R0, RZ, 0x17, R7 ;  /* 0x00000017ff007819 */ /* 0x000fc80000011607 */
[----:B------:R-:W-:-:S05]  /*1100*/  LOP3.LUT R0, R0, 0xff, RZ, 0xc0, !PT ;  /* 0x000000ff00007812 */ /* 0x000fca00078ec0ff */
[----:B------:R-:W-:-:S04]  /*1110*/  IMAD.IADD R9, R0, 0x1, R6 ;  /* 0x0000000100097824 */ /* 0x000fc800078e0206 */
[----:B------:R-:W-:-:S05]  /*1120*/  VIADD R0, R9, 0xffffffff ;  /* 0xffffffff09007836 */ /* 0x000fca0000000000 */
[----:B------:R-:W-:-:S13]  /*1130*/  ISETP.GE.U32.AND P0, PT, R0, 0xfe, PT ;  /* 0x000000fe0000780c */ /* 0x000fda0003f06070 */
[----:B------:R-:W-:Y:S05]  /*1140*/  @!P0 BRA `(.L_x_31) ;  /* 0x0000000000808947 */ /* 0x000fea0003800000 */
[----:B------:R-:W-:-:S13]  /*1150*/  ISETP.GT.AND P0, PT, R9, 0xfe, PT ;  /* 0x000000fe0900780c */ /* 0x000fda0003f04270 */
[----:B------:R-:W-:Y:S05]  /*1160*/  @P0 BRA `(.L_x_32) ;  /* 0x00000000006c0947 */ /* 0x000fea0003800000 */
[----:B------:R-:W-:-:S13]  /*1170*/  ISETP.GE.AND P0, PT, R9, 0x1, PT ;  /* 0x000000010900780c */ /* 0x000fda0003f06270 */
[----:B------:R-:W-:Y:S05]  /*1180*/  @P0 BRA `(.L_x_33) ;  /* 0x0000000000740947 */ /* 0x000fea0003800000 */
[----:B------:R-:W-:Y:S02]  /*1190*/  ISETP.GE.AND P0, PT, R9, -0x18, PT ;  /* 0xffffffe80900780c */ /* 0x000fe40003f06270 */
[----:B------:R-:W-:-:S11]  /*11a0*/  LOP3.LUT R7, R7, 0x80000000, RZ, 0xc0, !PT ;  /* 0x8000000007077812 */ /* 0x000fd600078ec0ff */
[----:B------:R-:W-:Y:S05]  /*11b0*/  @!P0 BRA `(.L_x_33) ;  /* 0x0000000000688947 */ /* 0x000fea0003800000 */
[CCC-:B------:R-:W-:Y:S01]  /*11c0*/  FFMA.RZ R0, R12.reuse, R8.reuse, R11.reuse ;  /* 0x000000080c007223 */ /* 0x1c0fe2000000c00b */
[C---:B------:R-:W-:Y:S02]  /*11d0*/  VIADD R6, R9.reuse, 0x20 ;  /* 0x0000002009067836 */ /* 0x040fe40000000000 */
[-CC-:B------:R-:W-:Y:S01]  /*11e0*/  FFMA.RM R3, R12, R8.reuse, R11.reuse ;  /* 0x000000080c037223 */ /* 0x180fe2000000400b */
[C---:B------:R-:W-:Y:S02]  /*11f0*/  ISETP.NE.AND P2, PT, R9.reuse, RZ, PT ;  /* 0x000000ff0900720c */ /* 0x040fe40003f45270 */
[----:B------:R-:W-:Y:S01]  /*1200*/  LOP3.LUT R5, R0, 0x7fffff, RZ, 0xc0, !PT ;  /* 0x007fffff00057812 */ /* 0x000fe200078ec0ff */
[----:B------:R-:W-:Y:S01]  /*1210*/  FFMA.RP R0, R12, R8, R11 ;  /* 0x000000080c007223 */ /* 0x000fe2000000800b */
[----:B------:R-:W-:Y:S01]  /*1220*/  IMAD.MOV R8, RZ, RZ, -R9 ;  /* 0x000000ffff087224 */ /* 0x000fe200078e0a09 */
[----:B------:R-:W-:Y:S02]  /*1230*/  ISETP.NE.AND P1, PT, R9, RZ, PT ;  /* 0x000000ff0900720c */ /* 0x000fe40003f25270 */
[----:B------:R-:W-:-:S02]  /*1240*/  LOP3.LUT R5, R5, 0x800000, RZ, 0xfc, !PT ;  /* 0x0080000005057812 */ /* 0x000fc400078efcff */
[----:B------:R-:W-:Y:S02]  /*1250*/  FSETP.NEU.FTZ.AND P0, PT, R0, R3, PT ;  /* 0x000000030000720b */ /* 0x000fe40003f1d000 */
[----:B------:R-:W-:Y:S02]  /*1260*/  SHF.L.U32 R6, R5, R6, RZ ;  /* 0x0000000605067219 */ /* 0x000fe400000006ff */
[----:B------:R-:W-:Y:S02]  /*1270*/  SEL R0, R8, RZ, P2 ;  /* 0x000000ff08007207 */ /* 0x000fe40001000000 */
[----:B------:R-:W-:Y:S02]  /*1280*/  ISETP.NE.AND P1, PT, R6, RZ, P1 ;  /* 0x000000ff0600720c */ /* 0x000fe40000f25270 */
[----:B------:R-:W-:Y:S02]  /*1290*/  SHF.R.U32.HI R0, RZ, R0, R5 ;  /* 0x00000000ff007219 */ /* 0x000fe40000011605 */
[----:B------:R-:W-:-:S02]  /*12a0*/  PLOP3.LUT P0, PT, P0, P1, PT, 0xf8, 0x8f ;  /* 0x00000000008f781c */ /* 0x000fc40000703f70 */
[----:B------:R-:W-:Y:S02]  /*12b0*/  SHF.R.U32.HI R6, RZ, 0x1, R0 ;  /* 0x00000001ff067819 */ /* 0x000fe40000011600 */
[----:B------:R-:W-:-:S04]  /*12c0*/  SEL R3, RZ, 0x1, !P0 ;  /* 0x00000001ff037807 */ /* 0x000fc80004000000 */
[----:B------:R-:W-:-:S04]  /*12d0*/  LOP3.LUT R3, R3, 0x1, R6, 0xf8, !PT ;  /* 0x0000000103037812 */ /* 0x000fc800078ef806 */
[----:B------:R-:W-:-:S05]  /*12e0*/  LOP3.LUT R3, R3, R0, RZ, 0xc0, !PT ;  /* 0x0000000003037212 */ /* 0x000fca00078ec0ff */
[----:B------:R-:W-:-:S05]  /*12f0*/  IMAD.IADD R6, R6, 0x1, R3 ;  /* 0x0000000106067824 */ /* 0x000fca00078e0203 */
[----:B------:R-:W-:Y:S01]  /*1300*/  LOP3.LUT R7, R6, R7, RZ, 0xfc, !PT ;  /* 0x0000000706077212 */ /* 0x000fe200078efcff */
[----:B------:R-:W-:Y:S06]  /*1310*/  BRA `(.L_x_33) ;  /* 0x0000000000107947 */ /* 0x000fec0003800000 */
.L_x_32:
[----:B------:R-:W-:-:S04]  /*1320*/  LOP3.LUT R7, R7, 0x80000000, RZ, 0xc0, !PT ;  /* 0x8000000007077812 */ /* 0x000fc800078ec0ff */
[----:B------:R-:W-:Y:S01]  /*1330*/  LOP3.LUT R7, R7, 0x7f800000, RZ, 0xfc, !PT ;  /* 0x7f80000007077812 */ /* 0x000fe200078efcff */
[----:B------:R-:W-:Y:S06]  /*1340*/  BRA `(.L_x_33) ;  /* 0x0000000000047947 */ /* 0x000fec0003800000 */
.L_x_31:
[----:B------:R-:W-:-:S07]  /*1350*/  IMAD R7, R6, 0x800000, R7 ;  /* 0x0080000006077824 */ /* 0x000fce00078e0207 */
.L_x_33:
[----:B------:R-:W-:Y:S05]  /*1360*/  BSYNC.RECONVERGENT B2 ;  /* 0x0000000000027941 */ /* 0x000fea0003800200 */
.L_x_30:
[----:B------:R-:W-:Y:S05]  /*1370*/  BRA `(.L_x_34) ;  /* 0x0000000000207947 */ /* 0x000fea0003800000 */
.L_x_29:
[----:B------:R-:W-:-:S04]  /*1380*/  LOP3.LUT R0, R3, 0x80000000, R0, 0x48, !PT ;  /* 0x8000000003007812 */ /* 0x000fc800078e4800 */
[----:B------:R-:W-:Y:S01]  /*1390*/  LOP3.LUT R7, R0, 0x7f800000, RZ, 0xfc, !PT ;  /* 0x7f80000000077812 */ /* 0x000fe200078efcff */
[----:B------:R-:W-:Y:S06]  /*13a0*/  BRA `(.L_x_34) ;  /* 0x0000000000147947 */ /* 0x000fec0003800000 */
.L_x_28:
[----:B------:R-:W-:Y:S01]  /*13b0*/  LOP3.LUT R7, R3, 0x80000000, R0, 0x48, !PT ;  /* 0x8000000003077812 */ /* 0x000fe200078e4800 */
[----:B------:R-:W-:Y:S06]  /*13c0*/  BRA `(.L_x_34) ;  /* 0x00000000000c7947 */ /* 0x000fec0003800000 */
.L_x_27:
[----:B------:R-:W0:Y:S01]  /*13d0*/  MUFU.RSQ R7, -QNAN ;  /* 0xffc0000000077908 */ /* 0x000e220000001400 */
[----:B------:R-:W-:Y:S05]  /*13e0*/  BRA `(.L_x_34) ;  /* 0x0000000000047947 */ /* 0x000fea0003800000 */
.L_x_26:
[----:B------:R-:W-:-:S07]  /*13f0*/  FADD.FTZ R7, R0, R3 ;  /* 0x0000000300077221 */ /* 0x000fce0000010000 */
.L_x_34:
[----:B------:R-:W-:Y:S05]  /*1400*/  BSYNC.RECONVERGENT B1 ;  /* 0x0000000000017941 */ /* 0x000fea0003800200 */
.L_x_24:
[----:B------:R-:W-:-:S04]  /*1410*/  IMAD.MOV.U32 R5, RZ, RZ, 0x0 ;  /* 0x00000000ff057424 */ /* 0x000fc800078e00ff */
[----:B0-----:R-:W-:Y:S05]  /*1420*/  RET.REL.NODEC R4 `(_Z20compute_julia_pixelsPhii) ;  /* 0xffffffe804f47950 */ /* 0x001fea0003c3ffff */
        .type           $_Z20compute_julia_pixelsPhii$__internal_accurate_pow,@function
        .size           $_Z20compute_julia_pixelsPhii$__internal_accurate_pow,(.L_x_38 - $_Z20compute_julia_pixelsPhii$__internal_accurate_pow)
$_Z20compute_julia_pixelsPhii$__internal_accurate_pow:
[----:B------:R-:W-:Y:S01]  /*1430*/  ISETP.GT.U32.AND P1, PT, R5, 0xfffff, PT ;  /* 0x000fffff0500780c */ /* 0x000fe20003f24070 */
[----:B------:R-:W-:Y:S01]  /*1440*/  IMAD.MOV.U32 R8, RZ, RZ, R10 ;  /* 0x000000ffff087224 */ /* 0x000fe200078e000a */
[----:B------:R-:W-:Y:S01]  /*1450*/  UMOV UR4, 0x7d2cafe2 ;  /* 0x7d2cafe200047882 */ /* 0x000fe20000000000 */
[----:B------:R-:W-:Y:S01]  /*1460*/  IMAD.MOV.U32 R9, RZ, RZ, R5 ;  /* 0x000000ffff097224 */ /* 0x000fe200078e0005 */
[----:B------:R-:W-:Y:S01]  /*1470*/  UMOV UR5, 0x3eb0f5ff ;  /* 0x3eb0f5ff00057882 */ /* 0x000fe20000000000 */
[----:B------:R-:W-:Y:S01]  /*1480*/  IMAD.MOV.U32 R14, RZ, RZ, RZ ;  /* 0x000000ffff0e7224 */ /* 0x000fe200078e00ff */
[----:B------:R-:W-:Y:S01]  /*1490*/  UMOV UR6, 0x3b39803f ;  /* 0x3b39803f00067882 */ /* 0x000fe20000000000 */
[----:B------:R-:W-:Y:S01]  /*14a0*/  IMAD.MOV.U32 R18, RZ, RZ, 0x41ad3b5a ;  /* 0x41ad3b5aff127424 */ /* 0x000fe200078e00ff */
[----:B------:R-:W-:Y:S01]  /*14b0*/  UMOV UR7, 0x3c7abc9e ;  /* 0x3c7abc9e00077882 */ /* 0x000fe20000000000 */
[----:B------:R-:W-:-:S04]  /*14c0*/  IMAD.MOV.U32 R19, RZ, RZ, 0x3ed0f5d2 ;  /* 0x3ed0f5d2ff137424 */ /* 0x000fc800078e00ff */
[----:B------:R-:W-:Y:S01]  /*14d0*/  @!P1 DMUL R20, R8, 1.80143985094819840000e+16 ;  /* 0x4350000008149828 */ /* 0x000fe20000000000 */
[----:B------:R-:W-:Y:S02]  /*14e0*/  MOV R8, R5 ;  /* 0x0000000500087202 */ /* 0x000fe40000000f00 */
[----:B------:R-:W-:-:S07]  /*14f0*/  SHF.R.U32.HI R5, RZ, 0x14, R5 ;  /* 0x00000014ff057819 */ /* 0x000fce0000011605 */
[----:B------:R-:W-:Y:S01]  /*1500*/  @!P1 IMAD.MOV.U32 R8, RZ, RZ, R21 ;  /* 0x000000ffff089224 */ /* 0x000fe200078e0015 */
[----:B------:R-:W-:Y:S01]  /*1510*/  @!P1 LEA.HI R5, R21, 0xffffffca, RZ, 0xc ;  /* 0xffffffca15059811 */ /* 0x000fe200078f60ff */
[----:B------:R-:W-:-:S03]  /*1520*/  @!P1 IMAD.MOV.U32 R10, RZ, RZ, R20 ;  /* 0x000000ffff0a9224 */ /* 0x000fc600078e0014 */
[----:B------:R-:W-:-:S04]  /*1530*/  LOP3.LUT R8, R8, 0x800fffff, RZ, 0xc0, !PT ;  /* 0x800fffff08087812 */ /* 0x000fc800078ec0ff */
[----:B------:R-:W-:-:S04]  /*1540*/  LOP3.LUT R11, R8, 0x3ff00000, RZ, 0xfc, !PT ;  /* 0x3ff00000080b7812 */ /* 0x000fc800078efcff */
[----:B------:R-:W-:-:S13]  /*1550*/  ISETP.GE.U32.AND P2, PT, R11, 0x3ff6a09f, PT ;  /* 0x3ff6a09f0b00780c */ /* 0x000fda0003f46070 */
[----:B------:R-:W-:-:S04]  /*1560*/  @P2 VIADD R9, R11, 0xfff00000 ;  /* 0xfff000000b092836 */ /* 0x000fc80000000000 */
[----:B------:R-:W-:-:S06]  /*1570*/  @P2 IMAD.MOV.U32 R11, RZ, RZ, R9 ;  /* 0x000000ffff0b2224 */ /* 0x000fcc00078e0009 */
[C---:B------:R-:W-:Y:S02]  /*1580*/  DADD R12, R10.reuse, 1 ;  /* 0x3ff000000a0c7429 */ /* 0x040fe40000000000 */
[----:B------:R-:W-:-:S04]  /*1590*/  DADD R10, R10, -1 ;  /* 0xbff000000a0a7429 */ /* 0x000fc80000000000 */
[----:B------:R-:W0:Y:S02]  /*15a0*/  MUFU.RCP64H R15, R13 ;  /* 0x0000000d000f7308 */ /* 0x000e240000001800 */
[----:B0-----:R-:W-:-:S08]  /*15b0*/  DFMA R8, -R12, R14, 1 ;  /* 0x3ff000000c08742b */ /* 0x001fd0000000010e */
[----:B------:R-:W-:-:S08]  /*15c0*/  DFMA R8, R8, R8, R8 ;  /* 0x000000080808722b */ /* 0x000fd00000000008 */
[----:B------:R-:W-:-:S08]  /*15d0*/  DFMA R14, R14, R8, R14 ;  /* 0x000000080e0e722b */ /* 0x000fd0000000000e */
[----:B------:R-:W-:-:S08]  /*15e0*/  DMUL R8, R10, R14 ;  /* 0x0000000e0a087228 */ /* 0x000fd00000000000 */
[----:B------:R-:W-:-:S08]  /*15f0*/  DFMA R8, R10, R14, R8 ;  /* 0x0000000e0a08722b */ /* 0x000fd00000000008 */
[----:B------:R-:W-:-:S08]  /*1600*/  DMUL R26, R8, R8 ;  /* 0x00000008081a7228 */ /* 0x000fd00000000000 */
[----:B------:R-:W-:Y:S01]  /*1610*/  DFMA R12, R26, UR4, R18 ;  /* 0x000000041a0c7c2b */ /* 0x000fe20008000012 */
[----:B------:R-:W-:Y:S01]  /*1620*/  UMOV UR4, 0x75488a3f ;  /* 0x75488a3f00047882 */ /* 0x000fe20000000000 */
[----:B------:R-:W-:-:S06]  /*1630*/  UMOV UR5, 0x3ef3b20a ;  /* 0x3ef3b20a00057882 */ /* 0x000fcc0000000000 */
[----:B------:R-:W-:Y:S01]  /*1640*/  DFMA R12, R26, R12, UR4 ;  /* 0x000000041a0c7e2b */ /* 0x000fe2000800000c */
[----:B------:R-:W-:Y:S01]  /*1650*/  UMOV UR4, 0xe4faecd5 ;  /* 0xe4faecd500047882 */ /* 0x000fe20000000000 */
[----:B------:R-:W-:-:S06]  /*1660*/  UMOV UR5, 0x3f1745cd ;  /* 0x3f1745cd00057882 */ /* 0x000fcc0000000000 */
[----:B------:R-:W-:Y:S01]  /*1670*/  DFMA R12, R26, R12, UR4 ;  /* 0x000000041a0c7e2b */ /* 0x000fe2000800000c */
[----:B------:R-:W-:Y:S01]  /*1680*/  UMOV UR4, 0x258a578b ;  /* 0x258a578b00047882 */ /* 0x000fe20000000000 */
[----:B------:R-:W-:-:S06]  /*1690*/  UMOV UR5, 0x3f3c71c7 ;  /* 0x3f3c71c700057882 */ /* 0x000fcc0000000000 */
[----:B------:R-:W-:Y:S01]  /*16a0*/  DFMA R18, R26, R12, UR4 ;  /* 0x000000041a127e2b */ /* 0x000fe2000800000c */
[----:B------:R-:W-:Y:S01]  /*16b0*/  UMOV UR4, 0x9242b910 ;  /* 0x9242b91000047882 */ /* 0x000fe20000000000 */
[----:B------:R-:W-:Y:S01]  /*16c0*/  UMOV UR5, 0x3f624924 ;  /* 0x3f62492400057882 */ /* 0x000fe20000000000 */
[----:B------:R-:W-:-:S05]  /*16d0*/  DADD R12, R10, -R8 ;  /* 0x000000000a0c7229 */ /* 0x000fca0000000808 */
[----:B------:R-:W-:Y:S01]  /*16e0*/  DFMA R18, R26, R18, UR4 ;  /* 0x000000041a127e2b */ /* 0x000fe20008000012 */
[----:B------:R-:W-:Y:S01]  /*16f0*/  UMOV UR4, 0x99999dfb ;  /* 0x99999dfb00047882 */ /* 0x000fe20000000000 */
[----:B------:R-:W-:Y:S01]  /*1700*/  UMOV UR5, 0x3f899999 ;  /* 0x3f89999900057882 */ /* 0x000fe20000000000 */
[----:B------:R-:W-:-:S05]  /*1710*/  DADD R12, R12, R12 ;  /* 0x000000000c0c7229 */ /* 0x000fca000000000c */
[----:B------:R-:W-:Y:S01]  /*1720*/  DFMA R18, R26, R18, UR4 ;  /* 0x000000041a127e2b */ /* 0x000fe20008000012 */
[----:B------:R-:W-:Y:S01]  /*1730*/  UMOV UR4, 0x55555555 ;  /* 0x5555555500047882 */ /* 0x000fe20000000000 */
[----:B------:R-:W-:Y:S01]  /*1740*/  UMOV UR5, 0x3fb55555 ;  /* 0x3fb5555500057882 */ /* 0x000fe20000000000 */
[----:B------:R-:W-:-:S05]  /*1750*/  DFMA R12, R10, -R8, R12 ;  /* 0x800000080a0c722b */ /* 0x000fca000000000c */
[----:B------:R-:W-:-:S03]  /*1760*/  DFMA R10, R26, R18, UR4 ;  /* 0x000000041a0a7e2b */ /* 0x000fc60008000012 */
[----:B------:R-:W-:Y:S02]  /*1770*/  DMUL R12, R14, R12 ;  /* 0x0000000c0e0c7228 */ /* 0x000fe40000000000 */
[----:B------:R-:W-:-:S03]  /*1780*/  DMUL R14, R8, R8 ;  /* 0x00000008080e7228 */ /* 0x000fc60000000000 */
[----:B------:R-:W-:Y:S01]  /*1790*/  DADD R24, -R10, UR4 ;  /* 0x000000040a187e29 */ /* 0x000fe20008000100 */
[----:B------:R-:W-:Y:S01]  /*17a0*/  UMOV UR4, 0xb9e7b0 ;  /* 0x00b9e7b000047882 */ /* 0x000fe20000000000 */
[----:B------:R-:W-:-:S03]  /*17b0*/  UMOV UR5, 0x3c46a4cb ;  /* 0x3c46a4cb00057882 */ /* 0x000fc60000000000 */
[----:B------:R-:W-:-:S03]  /*17c0*/  DMUL R20, R8, R14 ;  /* 0x0000000e08147228 */ /* 0x000fc60000000000 */
[----:B------:R-:W-:Y:S02]  /*17d0*/  DFMA R18, R26, R18, R24 ;  /* 0x000000121a12722b */ /* 0x000fe40000000018 */
[----:B------:R-:W-:Y:S01]  /*17e0*/  DFMA R24, R8, R8, -R14 ;  /* 0x000000080818722b */ /* 0x000fe2000000080e */
[----:B------:R-:W-:Y:S02]  /*17f0*/  VIADD R27, R13, 0x100000 ;  /* 0x001000000d1b7836 */ /* 0x000fe40000000000 */
[----:B------:R-:W-:-:S03]  /*1800*/  IMAD.MOV.U32 R26, RZ, RZ, R12 ;  /* 0x000000ffff1a7224 */ /* 0x000fc600078e000c */
[----:B------:R-:W-:Y:S01]  /*1810*/  DADD R18, R18, -UR4 ;  /* 0x8000000412127e29 */ /* 0x000fe20008000000 */
[----:B------:R-:W-:Y:S01]  /*1820*/  UMOV UR4, 0x80000000 ;  /* 0x8000000000047882 */ /* 0x000fe20000000000 */
[----:B------:R-:W-:Y:S01]  /*1830*/  UMOV UR5, 0x43300000 ;  /* 0x4330000000057882 */ /* 0x000fe20000000000 */
[C---:B------:R-:W-:Y:S02]  /*1840*/  DFMA R24, R8.reuse, R26, R24 ;  /* 0x0000001a0818722b */ /* 0x040fe40000000018 */
[----:B------:R-:W-:-:S08]  /*1850*/  DFMA R26, R8, R14, -R20 ;  /* 0x0000000e081a722b */ /* 0x000fd00000000814 */
[----:B------:R-:W-:Y:S02]  /*1860*/  DFMA R26, R12, R14, R26 ;  /* 0x0000000e0c1a722b */ /* 0x000fe4000000001a */
[----:B------:R-:W-:-:S06]  /*1870*/  DADD R14, R10, R18 ;  /* 0x000000000a0e7229 */ /* 0x000fcc0000000012 */
[----:B------:R-:W-:Y:S02]  /*1880*/  DFMA R24, R8, R24, R26 ;  /* 0x000000180818722b */ /* 0x000fe4000000001a */
[----:B------:R-:W-:Y:S02]  /*1890*/  DADD R26, R10, -R14 ;  /* 0x000000000a1a7229 */ /* 0x000fe4000000080e */
[----:B------:R-:W-:-:S06]  /*18a0*/  DMUL R10, R14, R20 ;  /* 0x000000140e0a7228 */ /* 0x000fcc0000000000 */
[----:B------:R-:W-:Y:S02]  /*18b0*/  DADD R26, R18, R26 ;  /* 0x00000000121a7229 */ /* 0x000fe4000000001a */
[----:B------:R-:W-:-:S08]  /*18c0*/  DFMA R18, R14, R20, -R10 ;  /* 0x000000140e12722b */ /* 0x000fd0000000080a */
[----:B------:R-:W-:-:S08]  /*18d0*/  DFMA R18, R14, R24, R18 ;  /* 0x000000180e12722b */ /* 0x000fd00000000012 */
[----:B------:R-:W-:-:S08]  /*18e0*/  DFMA R26, R26, R20, R18 ;  /* 0x000000141a1a722b */ /* 0x000fd00000000012 */
[----:B------:R-:W-:-:S08]  /*18f0*/  DADD R18, R10, R26 ;  /* 0x000000000a127229 */ /* 0x000fd0000000001a */
[--C-:B------:R-:W-:Y:S02]  /*1900*/  DADD R14, R8, R18.reuse ;  /* 0x00000000080e7229 */ /* 0x100fe40000000012 */
[----:B------:R-:W-:-:S06]  /*1910*/  DADD R10, R10, -R18 ;  /* 0x000000000a0a7229 */ /* 0x000fcc0000000812 */
[----:B------:R-:W-:Y:S02]  /*1920*/  DADD R8, R8, -R14 ;  /* 0x0000000008087229 */ /* 0x000fe4000000080e */
[----:B------:R-:W-:-:S06]  /*1930*/  DADD R10, R26, R10 ;  /* 0x000000001a0a7229 */ /* 0x000fcc000000000a */
[----:B------:R-:W-:-:S08]  /*1940*/  DADD R8, R18, R8 ;  /* 0x0000000012087229 */ /* 0x000fd00000000008 */
[----:B------:R-:W-:Y:S01]  /*1950*/  DADD R8, R10, R8 ;  /* 0x000000000a087229 */ /* 0x000fe20000000008 */
[C---:B------:R-:W-:Y:S01]  /*1960*/  IADD3 R10, PT, PT, R5.reuse, -0x3ff, RZ ;  /* 0xfffffc01050a7810 */ /* 0x040fe20007ffe0ff */
[----:B------:R-:W-:Y:S02]  /*1970*/  @P2 VIADD R10, R5, 0xfffffc02 ;  /* 0xfffffc02050a2836 */ /* 0x000fe40000000000 */
[----:B------:R-:W-:Y:S02]  /*1980*/  IMAD.MOV.U32 R11, RZ, RZ, 0x43300000 ;  /* 0x43300000ff0b7424 */ /* 0x000fe400078e00ff */
[----:B------:R-:W-:Y:S02]  /*1990*/  IMAD.MOV.U32 R5, RZ, RZ, R3 ;  /* 0x000000ffff057224 */ /* 0x000fe400078e0003 */
[----:B------:R-:W-:Y:S01]  /*19a0*/  DADD R18, R12, R8 ;  /* 0x000000000c127229 */ /* 0x000fe20000000008 */
[----:B------:R-:W-:Y:S01]  /*19b0*/  LOP3.LUT R10, R10, 0x80000000, RZ, 0x3c, !PT ;  /* 0x800000000a0a7812 */ /* 0x000fe200078e3cff */
[----:B------:R-:W-:-:S05]  /*19c0*/  IMAD.SHL.U32 R3, R5, 0x2, RZ ;  /* 0x0000000205037824 */ /* 0x000fca00078e00ff */
[----:B------:R-:W-:Y:S01]  /*19d0*/  DADD R10, R10, -UR4 ;  /* 0x800000040a0a7e29 */ /* 0x000fe20008000000 */
[----:B------:R-:W-:Y:S01]  /*19e0*/  UMOV UR4, 0xfefa39ef ;  /* 0xfefa39ef00047882 */ /* 0x000fe20000000000 */
[----:B------:R-:W-:Y:S01]  /*19f0*/  DADD R12, R14, R18 ;  /* 0x000000000e0c7229 */ /* 0x000fe20000000012 */
[----:B------:R-:W-:Y:S01]  /*1a00*/  UMOV UR5, 0x3fe62e42 ;  /* 0x3fe62e4200057882 */ /* 0x000fe20000000000 */
[----:B------:R-:W-:-:S06]  /*1a10*/  ISETP.GT.U32.AND P1, PT, R3, -0x2000001, PT ;  /* 0xfdffffff0300780c */ /* 0x000fcc0003f24070 */
[--C-:B------:R-:W-:Y:S02]  /*1a20*/  DFMA R8, R10, UR4, R12.reuse ;  /* 0x000000040a087c2b */ /* 0x100fe4000800000c */
[----:B------:R-:W-:-:S06]  /*1a30*/  DADD R14, R14, -R12 ;  /* 0x000000000e0e7229 */ /* 0x000fcc000000080c */
[----:B------:R-:W-:Y:S02]  /*1a40*/  DFMA R20, R10, -UR4, R8 ;  /* 0x800000040a147c2b */ /* 0x000fe40008000008 */
[----:B------:R-:W-:-:S06]  /*1a50*/  DADD R14, R18, R14 ;  /* 0x00000000120e7229 */ /* 0x000fcc000000000e */
[----:B------:R-:W-:-:S08]  /*1a60*/  DADD R20, -R12, R20 ;  /* 0x000000000c147229 */ /* 0x000fd00000000114 */
[----:B------:R-:W-:-:S08]  /*1a70*/  DADD R14, R14, -R20 ;  /* 0x000000000e0e7229 */ /* 0x000fd00000000814 */
[----:B------:R-:W-:Y:S01]  /*1a80*/  DFMA R10, R10, UR6, R14 ;  /* 0x000000060a0a7c2b */ /* 0x000fe2000800000e */
[----:B------:R-:W-:Y:S01]  /*1a90*/  LOP3.LUT R15, R5, 0xff0fffff, RZ, 0xc0, !PT ;  /* 0xff0fffff050f7812 */ /* 0x000fe200078ec0ff */
[----:B------:R-:W-:-:S03]  /*1aa0*/  IMAD.MOV.U32 R14, RZ, RZ, R4 ;  /* 0x000000ffff0e7224 */ /* 0x000fc600078e0004 */
[----:B------:R-:W-:-:S03]  /*1ab0*/  SEL R15, R15, R5, P1 ;  /* 0x000000050f0f7207 */ /* 0x000fc60000800000 */
[----:B------:R-:W-:-:S08]  /*1ac0*/  DADD R12, R8, R10 ;  /* 0x00000000080c7229 */ /* 0x000fd0000000000a */
[----:B------:R-:W-:Y:S02]  /*1ad0*/  DADD R8, R8, -R12 ;  /* 0x0000000008087229 */ /* 0x000fe4000000080c */
[----:B------:R-:W-:-:S06]  /*1ae0*/  DMUL R4, R12, R14 ;  /* 0x0000000e0c047228 */ /* 0x000fcc0000000000 */
[----:B------:R-:W-:Y:S02]  /*1af0*/  DADD R8, R10, R8 ;  /* 0x000000000a087229 */ /* 0x000fe40000000008 */
[----:B------:R-:W-:Y:S01]  /*1b00*/  DFMA R12, R12, R14, -R4 ;  /* 0x0000000e0c0c722b */ /* 0x000fe20000000804 */
[----:B------:R-:W-:Y:S02]  /*1b10*/  IMAD.MOV.U32 R10, RZ, RZ, 0x652b82fe ;  /* 0x652b82feff0a7424 */ /* 0x000fe400078e00ff */
[----:B------:R-:W-:-:S05]  /*1b20*/  IMAD.MOV.U32 R11, RZ, RZ, 0x3ff71547 ;  /* 0x3ff71547ff0b7424 */ /* 0x000fca00078e00ff */
[----:B------:R-:W-:-:S08]  /*1b30*/  DFMA R12, R8, R14, R12 ;  /* 0x0000000e080c722b */ /* 0x000fd0000000000c */
[----:B------:R-:W-:-:S08]  /*1b40*/  DADD R8, R4, R12 ;  /* 0x0000000004087229 */ /* 0x000fd0000000000c */
[----:B------:R-:W-:Y:S02]  /*1b50*/  DFMA R10, R8, R10, 6.75539944105574400000e+15 ;  /* 0x43380000080a742b */ /* 0x000fe4000000000a */
[----:B------:R-:W-:Y:S01]  /*1b60*/  FSETP.GEU.AND P1, PT, |R9|, 4.1917929649353027344, PT ;  /* 0x4086232b0900780b */ /* 0x000fe20003f2e200 */
[----:B------:R-:W-:-:S05]  /*1b70*/  DADD R4, R4, -R8 ;  /* 0x0000000004047229 */ /* 0x000fca0000000808 */
[----:B------:R-:W-:-:S03]  /*1b80*/  DADD R14, R10, -6.75539944105574400000e+15 ;  /* 0xc33800000a0e7429 */ /* 0x000fc60000000000 */
[----:B------:R-:W-:-:S05]  /*1b90*/  DADD R12, R12, R4 ;  /* 0x000000000c0c7229 */ /* 0x000fca0000000004 */
[----:B------:R-:W-:Y:S01]  /*1ba0*/  DFMA R18, R14, -UR4, R8 ;  /* 0x800000040e127c2b */ /* 0x000fe20008000008 */
[----:B------:R-:W-:Y:S01]  /*1bb0*/  UMOV UR4, 0x3b39803f ;  /* 0x3b39803f00047882 */ /* 0x000fe20000000000 */
[----:B------:R-:W-:-:S06]  /*1bc0*/  UMOV UR5, 0x3c7abc9e ;  /* 0x3c7abc9e00057882 */ /* 0x000fcc0000000000 */
[----:B------:R-:W-:Y:S01]  /*1bd0*/  DFMA R14, R14, -UR4, R18 ;  /* 0x800000040e0e7c2b */ /* 0x000fe20008000012 */
[----:B------:R-:W-:Y:S01]  /*1be0*/  UMOV UR4, 0x69ce2bdf ;  /* 0x69ce2bdf00047882 */ /* 0x000fe20000000000 */
[----:B------:R-:W-:Y:S01]  /*1bf0*/  IMAD.MOV.U32 R18, RZ, RZ, -0x35dec16 ;  /* 0xfca213eaff127424 */ /* 0x000fe200078e00ff */
[----:B------:R-:W-:Y:S01]  /*1c00*/  MOV R19, 0x3e928af3 ;  /* 0x3e928af300137802 */ /* 0x000fe20000000f00 */
[----:B------:R-:W-:-:S05]  /*1c10*/  UMOV UR5, 0x3e5ade15 ;  /* 0x3e5ade1500057882 */ /* 0x000fca0000000000 */
        /* <DEDUP_REMOVED lines=24> */
[----:B------:R-:W-:-:S08]  /*1da0*/  DFMA R18, R14, R18, UR4 ;  /* 0x000000040e127e2b */ /* 0x000fd00008000012 */
[----:B------:R-:W-:-:S08]  /*1db0*/  DFMA R18, R14, R18, 1 ;  /* 0x3ff000000e12742b */ /* 0x000fd00000000012 */
[----:B------:R-:W-:-:S10]  /*1dc0*/  DFMA R14, R14, R18, 1 ;  /* 0x3ff000000e0e742b */ /* 0x000fd40000000012 */
[----:B------:R-:W-:Y:S02]  /*1dd0*/  IMAD R5, R10, 0x100000, R15 ;  /* 0x001000000a057824 */ /* 0x000fe400078e020f */
[----:B------:R-:W-:Y:S01]  /*1de0*/  IMAD.MOV.U32 R4, RZ, RZ, R14 ;  /* 0x000000ffff047224 */ /* 0x000fe200078e000e */
[----:B------:R-:W-:Y:S06]  /*1df0*/  @!P1 BRA `(.L_x_35) ;  /* 0x0000000000309947 */ /* 0x000fec0003800000 */
[----:B------:R-:W-:Y:S01]  /*1e00*/  FSETP.GEU.AND P2, PT, |R9|, 4.2275390625, PT ;  /* 0x408748000900780b */ /* 0x000fe20003f4e200 */
[C---:B------:R-:W-:Y:S02]  /*1e10*/  DADD R4, R8.reuse, +INF ;  /* 0x7ff0000008047429 */ /* 0x040fe40000000000 */
[----:B------:R-:W-:-:S08]  /*1e20*/  DSETP.GEU.AND P1, PT, R8, RZ, PT ;  /* 0x000000ff0800722a */ /* 0x000fd00003f2e000 */
[----:B------:R-:W-:Y:S02]  /*1e30*/  FSEL R4, R4, RZ, P1 ;  /* 0x000000ff04047208 */ /* 0x000fe40000800000 */
[----:B------:R-:W-:Y:S02]  /*1e40*/  @!P2 LEA.HI R3, R10, R10, RZ, 0x1 ;  /* 0x0000000a0a03a211 */ /* 0x000fe400078f08ff */
[----:B------:R-:W-:Y:S02]  /*1e50*/  FSEL R5, R5, RZ, P1 ;  /* 0x000000ff05057208 */ /* 0x000fe40000800000 */
[----:B------:R-:W-:-:S05]  /*1e60*/  @!P2 SHF.R.S32.HI R3, RZ, 0x1, R3 ;  /* 0x00000001ff03a819 */ /* 0x000fca0000011403 */
[----:B------:R-:W-:Y:S02]  /*1e70*/  @!P2 IMAD.IADD R8, R10, 0x1, -R3 ;  /* 0x000000010a08a824 */ /* 0x000fe400078e0a03 */
[----:B------:R-:W-:-:S03]  /*1e80*/  @!P2 IMAD R15, R3, 0x100000, R15 ;  /* 0x00100000030fa824 */ /* 0x000fc600078e020f */
[----:B------:R-:W-:Y:S01]  /*1e90*/  @!P2 LEA R9, R8, 0x3ff00000, 0x14 ;  /* 0x3ff000000809a811 */ /* 0x000fe200078ea0ff */
[----:B------:R-:W-:-:S06]  /*1ea0*/  @!P2 IMAD.MOV.U32 R8, RZ, RZ, RZ ;  /* 0x000000ffff08a224 */ /* 0x000fcc00078e00ff */
[----:B------:R-:W-:-:S11]  /*1eb0*/  @!P2 DMUL R4, R14, R8 ;  /* 0x000000080e04a228 */ /* 0x000fd60000000000 */
.L_x_35:
[----:B------:R-:W-:Y:S02]  /*1ec0*/  DFMA R12, R12, R4, R4 ;  /* 0x000000040c0c722b */ /* 0x000fe40000000004 */
[----:B------:R-:W-:-:S08]  /*1ed0*/  DSETP.NEU.AND P1, PT, |R4|, +INF , PT ;  /* 0x7ff000000400742a */ /* 0x000fd00003f2d200 */
[----:B------:R-:W-:Y:S01]  /*1ee0*/  FSEL R3, R4, R12, !P1 ;  /* 0x0000000c04037208 */ /* 0x000fe20004800000 */
[----:B------:R-:W-:Y:S01]  /*1ef0*/  IMAD.MOV.U32 R4, RZ, RZ, R0 ;  /* 0x000000ffff047224 */ /* 0x000fe200078e0000 */
[----:B------:R-:W-:Y:S01]  /*1f00*/  FSEL R12, R5, R13, !P1 ;  /* 0x0000000d050c7208 */ /* 0x000fe20004800000 */
[----:B------:R-:W-:-:S04]  /*1f10*/  IMAD.MOV.U32 R5, RZ, RZ, 0x0 ;  /* 0x00000000ff057424 */ /* 0x000fc800078e00ff */
[----:B------:R-:W-:Y:S05]  /*1f20*/  RET.REL.NODEC R4 `(_Z20compute_julia_pixelsPhii) ;  /* 0xffffffe004347950 */ /* 0x000fea0003c3ffff */
.L_x_36:
[----:B------:R-:W-:-:S00]  /*1f30*/  BRA `(.L_x_36) ;  /* 0xfffffffc00fc7947 */ /* 0x000fc0000383ffff */
[----:B------:R-:W-:-:S00]  /*1f40*/  NOP ;  /* 0x0000000000007918 */ /* 0x000fc00000000000 */
        /* <DEDUP_REMOVED lines=11> */
.L_x_38:


//--------------------- .nv.global.init           --------------------------
	.section	.nv.global.init,"aw",@progbits
.nv.global.init:
	.type		$str,@object
	.size		$str,(.L_0 - $str)
$str:
        /*0000*/ 	.byte	0x49, 0x6e, 0x76, 0x61, 0x6c, 0x69, 0x64, 0x20, 0x28, 0x25, 0x64, 0x2c, 0x25, 0x64, 0x29, 0x20
        /*0010*/ 	.byte	0x70, 0x69, 0x78, 0x65, 0x6c, 0x20, 0x63, 0x6f, 0x6f, 0x72, 0x64, 0x69, 0x6e, 0x61, 0x74, 0x65
        /*0020*/ 	.byte	0x73, 0x20, 0x69, 0x6e, 0x20, 0x61, 0x20, 0x25, 0x64, 0x20, 0x78, 0x20, 0x25, 0x64, 0x20, 0x69
        /*0030*/ 	.byte	0x6d, 0x61, 0x67, 0x65, 0x0a, 0x00
.L_0:


//--------------------- .nv.shared.reserved.0     --------------------------
	.section	.nv.shared.reserved.0,"aw",@nobits
	.weak		__nv_reservedSMEM_offset_0_alias
	.size		__nv_reservedSMEM_offset_0_alias, 0, 64
	.other		__nv_reservedSMEM_offset_0_alias,@"STO_CUDA_RESERVED_SHARED STV_DEFAULT"
__nv_reservedSMEM_offset_0_alias:
	.zero		0
	.zero		64


//--------------------- .nv.constant0._Z20compute_julia_pixelsPhii --------------------------
	.section	.nv.constant0._Z20compute_julia_pixelsPhii,"a",@progbits
	.sectionflags	@""
	.align	4
.nv.constant0._Z20compute_julia_pixelsPhii:
	.zero		912


//--------------------- SYMBOLS --------------------------

	.type		.nv.reservedSmem.offset0,@object
	.size		.nv.reservedSmem.offset0,0x4
	.type		vprintf,@function
